//
// Generated by NVIDIA NVVM Compiler
//
// Compiler Build ID: CL-36424714
// Cuda compilation tools, release 13.0, V13.0.88
// Based on NVVM 20.0.0
//

.version 9.0
.target sm_100
.address_size 64

	// .globl	_Z15gpu_init_arraysiiPfS_

.visible .entry _Z15gpu_init_arraysiiPfS_(
	.param .u32 _Z15gpu_init_arraysiiPfS__param_0,
	.param .u32 _Z15gpu_init_arraysiiPfS__param_1,
	.param .u64 .ptr .align 1 _Z15gpu_init_arraysiiPfS__param_2,
	.param .u64 .ptr .align 1 _Z15gpu_init_arraysiiPfS__param_3
)
{
	.reg .pred 	%p<16>;
	.reg .b32 	%r<32>;
	.reg .b32 	%f<43>;
	.reg .b64 	%rd<85>;
	.reg .b64 	%fd<45>;

	ld.param.s32 	%rd26, [_Z15gpu_init_arraysiiPfS__param_0];
	ld.param.u32 	%r17, [_Z15gpu_init_arraysiiPfS__param_1];
	ld.param.u64 	%rd27, [_Z15gpu_init_arraysiiPfS__param_2];
	ld.param.u64 	%rd28, [_Z15gpu_init_arraysiiPfS__param_3];
	cvta.to.global.u64 	%rd1, %rd27;
	cvta.to.global.u64 	%rd2, %rd28;
	mov.u32 	%r18, %ctaid.x;
	mov.u32 	%r19, %ntid.x;
	mov.u32 	%r20, %tid.x;
	mad.lo.s32 	%r21, %r18, %r19, %r20;
	cvt.u64.u32 	%rd3, %r21;
	setp.ge.u64 	%p1, %rd3, %rd26;
	@%p1 bra 	$L__BB0_19;
	cvt.s64.s32 	%rd29, %r17;
	mul.lo.s64 	%rd4, %rd29, %rd3;
	add.s64 	%rd78, %rd3, 2;
	setp.lt.s32 	%p2, %r17, 1;
	@%p2 bra 	$L__BB0_10;
	cvt.rn.f64.u32 	%fd1, %r17;
	and.b32  	%r1, %r17, 3;
	setp.lt.u32 	%p3, %r17, 4;
	mov.b32 	%r26, 0;
	@%p3 bra 	$L__BB0_5;
	and.b32  	%r26, %r17, 2147483644;
	neg.s32 	%r28, %r26;
	shl.b64 	%rd31, %rd4, 2;
	add.s64 	%rd32, %rd31, %rd1;
	add.s64 	%rd79, %rd32, 8;
$L__BB0_4:
	.pragma "nounroll";
	and.b64  	%rd33, %rd78, 65535;
	cvt.rn.f32.u64 	%f1, %rd33;
	mul.f32 	%f2, %f1, 0f37800000;
	cvt.f64.f32 	%fd3, %f2;
	add.f64 	%fd4, %fd3, 0dBFE0000000000000;
	div.rn.f64 	%fd5, %fd4, %fd1;
	cvt.rn.f32.f64 	%f3, %fd5;
	st.global.f32 	[%rd79+-8], %f3;
	mad.lo.s64 	%rd34, %rd78, 25214903917, 11;
	and.b64  	%rd35, %rd34, 65535;
	cvt.rn.f32.u64 	%f4, %rd35;
	mul.f32 	%f5, %f4, 0f37800000;
	cvt.f64.f32 	%fd6, %f5;
	add.f64 	%fd7, %fd6, 0dBFE0000000000000;
	div.rn.f64 	%fd8, %fd7, %fd1;
	cvt.rn.f32.f64 	%f6, %fd8;
	st.global.f32 	[%rd79+-4], %f6;
	mad.lo.s64 	%rd36, %rd78, 8602081037417187945, 277363943098;
	and.b64  	%rd37, %rd36, 65535;
	cvt.rn.f32.u64 	%f7, %rd37;
	mul.f32 	%f8, %f7, 0f37800000;
	cvt.f64.f32 	%fd9, %f8;
	add.f64 	%fd10, %fd9, 0dBFE0000000000000;
	div.rn.f64 	%fd11, %fd10, %fd1;
	cvt.rn.f32.f64 	%f9, %fd11;
	st.global.f32 	[%rd79], %f9;
	mad.lo.s64 	%rd38, %rd78, 2360119957213856949, 2389171320405252413;
	and.b64  	%rd39, %rd38, 65535;
	cvt.rn.f32.u64 	%f10, %rd39;
	mul.f32 	%f11, %f10, 0f37800000;
	cvt.f64.f32 	%fd12, %f11;
	add.f64 	%fd13, %fd12, 0dBFE0000000000000;
	div.rn.f64 	%fd14, %fd13, %fd1;
	cvt.rn.f32.f64 	%f12, %fd14;
	st.global.f32 	[%rd79+4], %f12;
	mad.lo.s64 	%rd78, %rd78, 5985058416696778513, -8542997297661424380;
	add.s32 	%r28, %r28, 4;
	add.s64 	%rd79, %rd79, 16;
	setp.eq.s32 	%p4, %r28, 0;
	@%p4 bra 	$L__BB0_5;
	bra.uni 	$L__BB0_4;
$L__BB0_5:
	setp.eq.s32 	%p5, %r1, 0;
	@%p5 bra 	$L__BB0_10;
	setp.eq.s32 	%p6, %r1, 1;
	@%p6 bra 	$L__BB0_8;
	and.b64  	%rd41, %rd78, 65535;
	cvt.rn.f32.u64 	%f13, %rd41;
	mul.f32 	%f14, %f13, 0f37800000;
	cvt.f64.f32 	%fd15, %f14;
	add.f64 	%fd16, %fd15, 0dBFE0000000000000;
	div.rn.f64 	%fd17, %fd16, %fd1;
	cvt.rn.f32.f64 	%f15, %fd17;
	cvt.u64.u32 	%rd42, %r26;
	add.s64 	%rd43, %rd4, %rd42;
	shl.b64 	%rd44, %rd43, 2;
	add.s64 	%rd45, %rd1, %rd44;
	st.global.f32 	[%rd45], %f15;
	mad.lo.s64 	%rd46, %rd78, 25214903917, 11;
	and.b64  	%rd47, %rd46, 65535;
	cvt.rn.f32.u64 	%f16, %rd47;
	mul.f32 	%f17, %f16, 0f37800000;
	cvt.f64.f32 	%fd18, %f17;
	add.f64 	%fd19, %fd18, 0dBFE0000000000000;
	div.rn.f64 	%fd20, %fd19, %fd1;
	cvt.rn.f32.f64 	%f18, %fd20;
	st.global.f32 	[%rd45+4], %f18;
	mad.lo.s64 	%rd78, %rd78, 8602081037417187945, 277363943098;
	add.s32 	%r26, %r26, 2;
$L__BB0_8:
	and.b32  	%r23, %r17, 1;
	setp.eq.b32 	%p7, %r23, 1;
	not.pred 	%p8, %p7;
	@%p8 bra 	$L__BB0_10;
	and.b64  	%rd48, %rd78, 65535;
	cvt.rn.f32.u64 	%f19, %rd48;
	mul.f32 	%f20, %f19, 0f37800000;
	cvt.f64.f32 	%fd21, %f20;
	add.f64 	%fd22, %fd21, 0dBFE0000000000000;
	div.rn.f64 	%fd23, %fd22, %fd1;
	cvt.rn.f32.f64 	%f21, %fd23;
	cvt.u64.u32 	%rd49, %r26;
	add.s64 	%rd50, %rd4, %rd49;
	shl.b64 	%rd51, %rd50, 2;
	add.s64 	%rd52, %rd1, %rd51;
	st.global.f32 	[%rd52], %f21;
	mad.lo.s64 	%rd78, %rd78, 25214903917, 11;
$L__BB0_10:
	setp.lt.s32 	%p9, %r17, 1;
	@%p9 bra 	$L__BB0_19;
	cvt.rn.f64.u32 	%fd2, %r17;
	and.b32  	%r7, %r17, 3;
	setp.lt.u32 	%p10, %r17, 4;
	mov.b32 	%r30, 0;
	@%p10 bra 	$L__BB0_14;
	and.b32  	%r30, %r17, 2147483644;
	neg.s32 	%r29, %r30;
	shl.b64 	%rd53, %rd4, 2;
	add.s64 	%rd54, %rd53, %rd2;
	add.s64 	%rd81, %rd54, 8;
$L__BB0_13:
	.pragma "nounroll";
	and.b64  	%rd55, %rd78, 65535;
	cvt.rn.f32.u64 	%f22, %rd55;
	mul.f32 	%f23, %f22, 0f37800000;
	cvt.f64.f32 	%fd24, %f23;
	add.f64 	%fd25, %fd24, 0dBFE0000000000000;
	div.rn.f64 	%fd26, %fd25, %fd2;
	cvt.rn.f32.f64 	%f24, %fd26;
	st.global.f32 	[%rd81+-8], %f24;
	mad.lo.s64 	%rd56, %rd78, 25214903917, 11;
	and.b64  	%rd57, %rd56, 65535;
	cvt.rn.f32.u64 	%f25, %rd57;
	mul.f32 	%f26, %f25, 0f37800000;
	cvt.f64.f32 	%fd27, %f26;
	add.f64 	%fd28, %fd27, 0dBFE0000000000000;
	div.rn.f64 	%fd29, %fd28, %fd2;
	cvt.rn.f32.f64 	%f27, %fd29;
	st.global.f32 	[%rd81+-4], %f27;
	mad.lo.s64 	%rd58, %rd78, 8602081037417187945, 277363943098;
	and.b64  	%rd59, %rd58, 65535;
	cvt.rn.f32.u64 	%f28, %rd59;
	mul.f32 	%f29, %f28, 0f37800000;
	cvt.f64.f32 	%fd30, %f29;
	add.f64 	%fd31, %fd30, 0dBFE0000000000000;
	div.rn.f64 	%fd32, %fd31, %fd2;
	cvt.rn.f32.f64 	%f30, %fd32;
	st.global.f32 	[%rd81], %f30;
	mad.lo.s64 	%rd60, %rd78, 2360119957213856949, 2389171320405252413;
	and.b64  	%rd61, %rd60, 65535;
	cvt.rn.f32.u64 	%f31, %rd61;
	mul.f32 	%f32, %f31, 0f37800000;
	cvt.f64.f32 	%fd33, %f32;
	add.f64 	%fd34, %fd33, 0dBFE0000000000000;
	div.rn.f64 	%fd35, %fd34, %fd2;
	cvt.rn.f32.f64 	%f33, %fd35;
	st.global.f32 	[%rd81+4], %f33;
	mad.lo.s64 	%rd78, %rd78, 5985058416696778513, -8542997297661424380;
	add.s32 	%r29, %r29, 4;
	add.s64 	%rd81, %rd81, 16;
	setp.ne.s32 	%p11, %r29, 0;
	@%p11 bra 	$L__BB0_13;
$L__BB0_14:
	setp.eq.s32 	%p12, %r7, 0;
	@%p12 bra 	$L__BB0_19;
	setp.eq.s32 	%p13, %r7, 1;
	@%p13 bra 	$L__BB0_17;
	and.b64  	%rd62, %rd78, 65535;
	cvt.rn.f32.u64 	%f34, %rd62;
	mul.f32 	%f35, %f34, 0f37800000;
	cvt.f64.f32 	%fd36, %f35;
	add.f64 	%fd37, %fd36, 0dBFE0000000000000;
	div.rn.f64 	%fd38, %fd37, %fd2;
	cvt.rn.f32.f64 	%f36, %fd38;
	cvt.u64.u32 	%rd63, %r30;
	add.s64 	%rd64, %rd4, %rd63;
	shl.b64 	%rd65, %rd64, 2;
	add.s64 	%rd66, %rd2, %rd65;
	st.global.f32 	[%rd66], %f36;
	mad.lo.s64 	%rd67, %rd78, 25214903917, 11;
	and.b64  	%rd68, %rd67, 65535;
	cvt.rn.f32.u64 	%f37, %rd68;
	mul.f32 	%f38, %f37, 0f37800000;
	cvt.f64.f32 	%fd39, %f38;
	add.f64 	%fd40, %fd39, 0dBFE0000000000000;
	div.rn.f64 	%fd41, %fd40, %fd2;
	cvt.rn.f32.f64 	%f39, %fd41;
	st.global.f32 	[%rd66+4], %f39;
	mad.lo.s64 	%rd78, %rd78, 8602081037417187945, 277363943098;
	add.s32 	%r30, %r30, 2;
$L__BB0_17:
	and.b32  	%r25, %r17, 1;
	setp.eq.b32 	%p14, %r25, 1;
	not.pred 	%p15, %p14;
	@%p15 bra 	$L__BB0_19;
	and.b64  	%rd69, %rd78, 65535;
	cvt.rn.f32.u64 	%f40, %rd69;
	mul.f32 	%f41, %f40, 0f37800000;
	cvt.f64.f32 	%fd42, %f41;
	add.f64 	%fd43, %fd42, 0dBFE0000000000000;
	div.rn.f64 	%fd44, %fd43, %fd2;
	cvt.rn.f32.f64 	%f42, %fd44;
	cvt.u64.u32 	%rd70, %r30;
	add.s64 	%rd71, %rd4, %rd70;
	shl.b64 	%rd72, %rd71, 2;
	add.s64 	%rd73, %rd2, %rd72;
	st.global.f32 	[%rd73], %f42;
$L__BB0_19:
	ret;

}
	// .globl	_Z16gpu_compute_lossxiPKxS0_PKfS2_S2_Pf
.visible .entry _Z16gpu_compute_lossxiPKxS0_PKfS2_S2_Pf(
	.param .u64 _Z16gpu_compute_lossxiPKxS0_PKfS2_S2_Pf_param_0,
	.param .u32 _Z16gpu_compute_lossxiPKxS0_PKfS2_S2_Pf_param_1,
	.param .u64 .ptr .align 1 _Z16gpu_compute_lossxiPKxS0_PKfS2_S2_Pf_param_2,
	.param .u64 .ptr .align 1 _Z16gpu_compute_lossxiPKxS0_PKfS2_S2_Pf_param_3,
	.param .u64 .ptr .align 1 _Z16gpu_compute_lossxiPKxS0_PKfS2_S2_Pf_param_4,
	.param .u64 .ptr .align 1 _Z16gpu_compute_lossxiPKxS0_PKfS2_S2_Pf_param_5,
	.param .u64 .ptr .align 1 _Z16gpu_compute_lossxiPKxS0_PKfS2_S2_Pf_param_6,
	.param .u64 .ptr .align 1 _Z16gpu_compute_lossxiPKxS0_PKfS2_S2_Pf_param_7
)
{
	.reg .pred 	%p<11>;
	.reg .b32 	%r<23>;
	.reg .b32 	%f<70>;
	.reg .b64 	%rd<59>;

	ld.param.u64 	%rd16, [_Z16gpu_compute_lossxiPKxS0_PKfS2_S2_Pf_param_0];
	ld.param.u32 	%r12, [_Z16gpu_compute_lossxiPKxS0_PKfS2_S2_Pf_param_1];
	ld.param.u64 	%rd12, [_Z16gpu_compute_lossxiPKxS0_PKfS2_S2_Pf_param_2];
	ld.param.u64 	%rd13, [_Z16gpu_compute_lossxiPKxS0_PKfS2_S2_Pf_param_3];
	ld.param.u64 	%rd14, [_Z16gpu_compute_lossxiPKxS0_PKfS2_S2_Pf_param_4];
	ld.param.u64 	%rd17, [_Z16gpu_compute_lossxiPKxS0_PKfS2_S2_Pf_param_5];
	ld.param.u64 	%rd18, [_Z16gpu_compute_lossxiPKxS0_PKfS2_S2_Pf_param_6];
	ld.param.u64 	%rd15, [_Z16gpu_compute_lossxiPKxS0_PKfS2_S2_Pf_param_7];
	cvta.to.global.u64 	%rd1, %rd18;
	cvta.to.global.u64 	%rd2, %rd17;
	mov.u32 	%r13, %ctaid.x;
	mov.u32 	%r14, %ntid.x;
	mov.u32 	%r15, %tid.x;
	mad.lo.s32 	%r16, %r13, %r14, %r15;
	cvt.u64.u32 	%rd3, %r16;
	setp.le.u64 	%p1, %rd16, %rd3;
	@%p1 bra 	$L__BB1_14;
	cvta.to.global.u64 	%rd19, %rd12;
	cvta.to.global.u64 	%rd20, %rd13;
	shl.b64 	%rd21, %rd3, 3;
	add.s64 	%rd22, %rd19, %rd21;
	ld.global.u64 	%rd23, [%rd22];
	cvt.s64.s32 	%rd24, %r12;
	mul.lo.s64 	%rd4, %rd23, %rd24;
	add.s64 	%rd25, %rd20, %rd21;
	ld.global.u64 	%rd26, [%rd25];
	mul.lo.s64 	%rd5, %rd26, %rd24;
	setp.lt.s32 	%p2, %r12, 1;
	mov.f32 	%f69, 0f00000000;
	@%p2 bra 	$L__BB1_13;
	and.b32  	%r1, %r12, 7;
	setp.lt.u32 	%p3, %r12, 8;
	mov.f32 	%f69, 0f00000000;
	mov.b32 	%r21, 0;
	@%p3 bra 	$L__BB1_5;
	and.b32  	%r21, %r12, 2147483640;
	neg.s32 	%r19, %r21;
	shl.b64 	%rd27, %rd4, 2;
	add.s64 	%rd28, %rd27, %rd2;
	add.s64 	%rd58, %rd28, 16;
	shl.b64 	%rd29, %rd5, 2;
	add.s64 	%rd30, %rd29, %rd1;
	add.s64 	%rd57, %rd30, 16;
	mov.f32 	%f69, 0f00000000;
$L__BB1_4:
	.pragma "nounroll";
	ld.global.f32 	%f17, [%rd58+-16];
	ld.global.f32 	%f18, [%rd57+-16];
	fma.rn.f32 	%f19, %f17, %f18, %f69;
	ld.global.f32 	%f20, [%rd58+-12];
	ld.global.f32 	%f21, [%rd57+-12];
	fma.rn.f32 	%f22, %f20, %f21, %f19;
	ld.global.f32 	%f23, [%rd58+-8];
	ld.global.f32 	%f24, [%rd57+-8];
	fma.rn.f32 	%f25, %f23, %f24, %f22;
	ld.global.f32 	%f26, [%rd58+-4];
	ld.global.f32 	%f27, [%rd57+-4];
	fma.rn.f32 	%f28, %f26, %f27, %f25;
	ld.global.f32 	%f29, [%rd58];
	ld.global.f32 	%f30, [%rd57];
	fma.rn.f32 	%f31, %f29, %f30, %f28;
	ld.global.f32 	%f32, [%rd58+4];
	ld.global.f32 	%f33, [%rd57+4];
	fma.rn.f32 	%f34, %f32, %f33, %f31;
	ld.global.f32 	%f35, [%rd58+8];
	ld.global.f32 	%f36, [%rd57+8];
	fma.rn.f32 	%f37, %f35, %f36, %f34;
	ld.global.f32 	%f38, [%rd58+12];
	ld.global.f32 	%f39, [%rd57+12];
	fma.rn.f32 	%f69, %f38, %f39, %f37;
	add.s32 	%r19, %r19, 8;
	add.s64 	%rd58, %rd58, 32;
	add.s64 	%rd57, %rd57, 32;
	setp.ne.s32 	%p4, %r19, 0;
	@%p4 bra 	$L__BB1_4;
$L__BB1_5:
	setp.eq.s32 	%p5, %r1, 0;
	@%p5 bra 	$L__BB1_13;
	and.b32  	%r7, %r12, 3;
	setp.lt.u32 	%p6, %r1, 4;
	@%p6 bra 	$L__BB1_8;
	cvt.u64.u32 	%rd31, %r21;
	add.s64 	%rd32, %rd4, %rd31;
	shl.b64 	%rd33, %rd32, 2;
	add.s64 	%rd34, %rd2, %rd33;
	ld.global.f32 	%f41, [%rd34];
	add.s64 	%rd35, %rd5, %rd31;
	shl.b64 	%rd36, %rd35, 2;
	add.s64 	%rd37, %rd1, %rd36;
	ld.global.f32 	%f42, [%rd37];
	fma.rn.f32 	%f43, %f41, %f42, %f69;
	ld.global.f32 	%f44, [%rd34+4];
	ld.global.f32 	%f45, [%rd37+4];
	fma.rn.f32 	%f46, %f44, %f45, %f43;
	ld.global.f32 	%f47, [%rd34+8];
	ld.global.f32 	%f48, [%rd37+8];
	fma.rn.f32 	%f49, %f47, %f48, %f46;
	ld.global.f32 	%f50, [%rd34+12];
	ld.global.f32 	%f51, [%rd37+12];
	fma.rn.f32 	%f69, %f50, %f51, %f49;
	add.s32 	%r21, %r21, 4;
$L__BB1_8:
	setp.eq.s32 	%p7, %r7, 0;
	@%p7 bra 	$L__BB1_13;
	setp.eq.s32 	%p8, %r7, 1;
	@%p8 bra 	$L__BB1_11;
	cvt.u64.u32 	%rd38, %r21;
	add.s64 	%rd39, %rd4, %rd38;
	shl.b64 	%rd40, %rd39, 2;
	add.s64 	%rd41, %rd2, %rd40;
	ld.global.f32 	%f53, [%rd41];
	add.s64 	%rd42, %rd5, %rd38;
	shl.b64 	%rd43, %rd42, 2;
	add.s64 	%rd44, %rd1, %rd43;
	ld.global.f32 	%f54, [%rd44];
	fma.rn.f32 	%f55, %f53, %f54, %f69;
	ld.global.f32 	%f56, [%rd41+4];
	ld.global.f32 	%f57, [%rd44+4];
	fma.rn.f32 	%f69, %f56, %f57, %f55;
	add.s32 	%r21, %r21, 2;
$L__BB1_11:
	and.b32  	%r18, %r12, 1;
	setp.eq.b32 	%p9, %r18, 1;
	not.pred 	%p10, %p9;
	@%p10 bra 	$L__BB1_13;
	cvt.u64.u32 	%rd45, %r21;
	add.s64 	%rd46, %rd4, %rd45;
	shl.b64 	%rd47, %rd46, 2;
	add.s64 	%rd48, %rd2, %rd47;
	ld.global.f32 	%f58, [%rd48];
	add.s64 	%rd49, %rd5, %rd45;
	shl.b64 	%rd50, %rd49, 2;
	add.s64 	%rd51, %rd1, %rd50;
	ld.global.f32 	%f59, [%rd51];
	fma.rn.f32 	%f69, %f58, %f59, %f69;
$L__BB1_13:
	cvta.to.global.u64 	%rd52, %rd14;
	shl.b64 	%rd53, %rd3, 2;
	add.s64 	%rd54, %rd52, %rd53;
	ld.global.f32 	%f60, [%rd54];
	sub.f32 	%f61, %f60, %f69;
	cvta.to.global.u64 	%rd55, %rd15;
	add.s64 	%rd56, %rd55, %rd53;
	st.global.f32 	[%rd56], %f61;
$L__BB1_14:
	ret;

}
	// .globl	_Z12gpu_backpropxiPKxS0_PKfPfS3_S2_
.visible .entry _Z12gpu_backpropxiPKxS0_PKfPfS3_S2_(
	.param .u64 _Z12gpu_backpropxiPKxS0_PKfPfS3_S2__param_0,
	.param .u32 _Z12gpu_backpropxiPKxS0_PKfPfS3_S2__param_1,
	.param .u64 .ptr .align 1 _Z12gpu_backpropxiPKxS0_PKfPfS3_S2__param_2,
	.param .u64 .ptr .align 1 _Z12gpu_backpropxiPKxS0_PKfPfS3_S2__param_3,
	.param .u64 .ptr .align 1 _Z12gpu_backpropxiPKxS0_PKfPfS3_S2__param_4,
	.param .u64 .ptr .align 1 _Z12gpu_backpropxiPKxS0_PKfPfS3_S2__param_5,
	.param .u64 .ptr .align 1 _Z12gpu_backpropxiPKxS0_PKfPfS3_S2__param_6,
	.param .u64 .ptr .align 1 _Z12gpu_backpropxiPKxS0_PKfPfS3_S2__param_7
)
{
	.reg .pred 	%p<19>;
	.reg .b32 	%r<47>;
	.reg .b32 	%f<347>;
	.reg .b64 	%rd<89>;

	ld.param.u64 	%rd38, [_Z12gpu_backpropxiPKxS0_PKfPfS3_S2__param_0];
	ld.param.u32 	%r30, [_Z12gpu_backpropxiPKxS0_PKfPfS3_S2__param_1];
	ld.param.u64 	%rd33, [_Z12gpu_backpropxiPKxS0_PKfPfS3_S2__param_2];
	ld.param.u64 	%rd34, [_Z12gpu_backpropxiPKxS0_PKfPfS3_S2__param_3];
	ld.param.u64 	%rd35, [_Z12gpu_backpropxiPKxS0_PKfPfS3_S2__param_5];
	ld.param.u64 	%rd36, [_Z12gpu_backpropxiPKxS0_PKfPfS3_S2__param_6];
	ld.param.u64 	%rd37, [_Z12gpu_backpropxiPKxS0_PKfPfS3_S2__param_7];
	mov.u32 	%r31, %ctaid.x;
	mov.u32 	%r32, %ntid.x;
	mov.u32 	%r33, %tid.x;
	mad.lo.s32 	%r34, %r31, %r32, %r33;
	cvt.u64.u32 	%rd1, %r34;
	setp.le.u64 	%p1, %rd38, %rd1;
	@%p1 bra 	$L__BB2_26;
	cvta.to.global.u64 	%rd39, %rd33;
	cvta.to.global.u64 	%rd40, %rd34;
	cvta.to.global.u64 	%rd2, %rd36;
	cvta.to.global.u64 	%rd3, %rd35;
	shl.b64 	%rd41, %rd1, 3;
	add.s64 	%rd42, %rd39, %rd41;
	ld.global.u64 	%rd43, [%rd42];
	cvt.s64.s32 	%rd44, %r30;
	mul.lo.s64 	%rd4, %rd43, %rd44;
	add.s64 	%rd45, %rd40, %rd41;
	ld.global.u64 	%rd46, [%rd45];
	mul.lo.s64 	%rd5, %rd46, %rd44;
	setp.lt.s32 	%p2, %r30, 1;
	@%p2 bra 	$L__BB2_26;
	cvta.to.global.u64 	%rd47, %rd37;
	shl.b64 	%rd48, %rd1, 2;
	add.s64 	%rd6, %rd47, %rd48;
	and.b32  	%r1, %r30, 15;
	setp.lt.u32 	%p3, %r30, 16;
	mov.b32 	%r37, 0;
	@%p3 bra 	$L__BB2_5;
	and.b32  	%r37, %r30, 2147483632;
	neg.s32 	%r41, %r37;
	shl.b64 	%rd49, %rd4, 2;
	add.s64 	%rd50, %rd49, %rd3;
	add.s64 	%rd84, %rd50, 32;
	shl.b64 	%rd51, %rd5, 2;
	add.s64 	%rd52, %rd51, %rd2;
	add.s64 	%rd83, %rd52, 32;
$L__BB2_4:
	.pragma "nounroll";
	ld.global.f32 	%f1, [%rd6];
	mul.f32 	%f2, %f1, 0f3C23D70A;
	ld.global.f32 	%f3, [%rd84+-32];
	mul.f32 	%f4, %f2, %f3;
	ld.global.f32 	%f5, [%rd83+-32];
	sub.f32 	%f6, %f5, %f4;
	st.global.f32 	[%rd83+-32], %f6;
	ld.global.f32 	%f7, [%rd6];
	mul.f32 	%f8, %f7, 0f3C23D70A;
	ld.global.f32 	%f9, [%rd84+-28];
	mul.f32 	%f10, %f8, %f9;
	ld.global.f32 	%f11, [%rd83+-28];
	sub.f32 	%f12, %f11, %f10;
	st.global.f32 	[%rd83+-28], %f12;
	ld.global.f32 	%f13, [%rd6];
	mul.f32 	%f14, %f13, 0f3C23D70A;
	ld.global.f32 	%f15, [%rd84+-24];
	mul.f32 	%f16, %f14, %f15;
	ld.global.f32 	%f17, [%rd83+-24];
	sub.f32 	%f18, %f17, %f16;
	st.global.f32 	[%rd83+-24], %f18;
	ld.global.f32 	%f19, [%rd6];
	mul.f32 	%f20, %f19, 0f3C23D70A;
	ld.global.f32 	%f21, [%rd84+-20];
	mul.f32 	%f22, %f20, %f21;
	ld.global.f32 	%f23, [%rd83+-20];
	sub.f32 	%f24, %f23, %f22;
	st.global.f32 	[%rd83+-20], %f24;
	ld.global.f32 	%f25, [%rd6];
	mul.f32 	%f26, %f25, 0f3C23D70A;
	ld.global.f32 	%f27, [%rd84+-16];
	mul.f32 	%f28, %f26, %f27;
	ld.global.f32 	%f29, [%rd83+-16];
	sub.f32 	%f30, %f29, %f28;
	st.global.f32 	[%rd83+-16], %f30;
	ld.global.f32 	%f31, [%rd6];
	mul.f32 	%f32, %f31, 0f3C23D70A;
	ld.global.f32 	%f33, [%rd84+-12];
	mul.f32 	%f34, %f32, %f33;
	ld.global.f32 	%f35, [%rd83+-12];
	sub.f32 	%f36, %f35, %f34;
	st.global.f32 	[%rd83+-12], %f36;
	ld.global.f32 	%f37, [%rd6];
	mul.f32 	%f38, %f37, 0f3C23D70A;
	ld.global.f32 	%f39, [%rd84+-8];
	mul.f32 	%f40, %f38, %f39;
	ld.global.f32 	%f41, [%rd83+-8];
	sub.f32 	%f42, %f41, %f40;
	st.global.f32 	[%rd83+-8], %f42;
	ld.global.f32 	%f43, [%rd6];
	mul.f32 	%f44, %f43, 0f3C23D70A;
	ld.global.f32 	%f45, [%rd84+-4];
	mul.f32 	%f46, %f44, %f45;
	ld.global.f32 	%f47, [%rd83+-4];
	sub.f32 	%f48, %f47, %f46;
	st.global.f32 	[%rd83+-4], %f48;
	ld.global.f32 	%f49, [%rd6];
	mul.f32 	%f50, %f49, 0f3C23D70A;
	ld.global.f32 	%f51, [%rd84];
	mul.f32 	%f52, %f50, %f51;
	ld.global.f32 	%f53, [%rd83];
	sub.f32 	%f54, %f53, %f52;
	st.global.f32 	[%rd83], %f54;
	ld.global.f32 	%f55, [%rd6];
	mul.f32 	%f56, %f55, 0f3C23D70A;
	ld.global.f32 	%f57, [%rd84+4];
	mul.f32 	%f58, %f56, %f57;
	ld.global.f32 	%f59, [%rd83+4];
	sub.f32 	%f60, %f59, %f58;
	st.global.f32 	[%rd83+4], %f60;
	ld.global.f32 	%f61, [%rd6];
	mul.f32 	%f62, %f61, 0f3C23D70A;
	ld.global.f32 	%f63, [%rd84+8];
	mul.f32 	%f64, %f62, %f63;
	ld.global.f32 	%f65, [%rd83+8];
	sub.f32 	%f66, %f65, %f64;
	st.global.f32 	[%rd83+8], %f66;
	ld.global.f32 	%f67, [%rd6];
	mul.f32 	%f68, %f67, 0f3C23D70A;
	ld.global.f32 	%f69, [%rd84+12];
	mul.f32 	%f70, %f68, %f69;
	ld.global.f32 	%f71, [%rd83+12];
	sub.f32 	%f72, %f71, %f70;
	st.global.f32 	[%rd83+12], %f72;
	ld.global.f32 	%f73, [%rd6];
	mul.f32 	%f74, %f73, 0f3C23D70A;
	ld.global.f32 	%f75, [%rd84+16];
	mul.f32 	%f76, %f74, %f75;
	ld.global.f32 	%f77, [%rd83+16];
	sub.f32 	%f78, %f77, %f76;
	st.global.f32 	[%rd83+16], %f78;
	ld.global.f32 	%f79, [%rd6];
	mul.f32 	%f80, %f79, 0f3C23D70A;
	ld.global.f32 	%f81, [%rd84+20];
	mul.f32 	%f82, %f80, %f81;
	ld.global.f32 	%f83, [%rd83+20];
	sub.f32 	%f84, %f83, %f82;
	st.global.f32 	[%rd83+20], %f84;
	ld.global.f32 	%f85, [%rd6];
	mul.f32 	%f86, %f85, 0f3C23D70A;
	ld.global.f32 	%f87, [%rd84+24];
	mul.f32 	%f88, %f86, %f87;
	ld.global.f32 	%f89, [%rd83+24];
	sub.f32 	%f90, %f89, %f88;
	st.global.f32 	[%rd83+24], %f90;
	ld.global.f32 	%f91, [%rd6];
	mul.f32 	%f92, %f91, 0f3C23D70A;
	ld.global.f32 	%f93, [%rd84+28];
	mul.f32 	%f94, %f92, %f93;
	ld.global.f32 	%f95, [%rd83+28];
	sub.f32 	%f96, %f95, %f94;
	st.global.f32 	[%rd83+28], %f96;
	add.s32 	%r41, %r41, 16;
	add.s64 	%rd84, %rd84, 64;
	add.s64 	%rd83, %rd83, 64;
	setp.eq.s32 	%p4, %r41, 0;
	@%p4 bra 	$L__BB2_5;
	bra.uni 	$L__BB2_4;
$L__BB2_5:
	shl.b64 	%rd53, %rd4, 2;
	add.s64 	%rd9, %rd3, %rd53;
	shl.b64 	%rd54, %rd5, 2;
	add.s64 	%rd10, %rd2, %rd54;
	setp.eq.s32 	%p5, %r1, 0;
	@%p5 bra 	$L__BB2_14;
	and.b32  	%r5, %r30, 7;
	setp.lt.u32 	%p6, %r1, 8;
	@%p6 bra 	$L__BB2_8;
	ld.global.f32 	%f97, [%rd6];
	mul.f32 	%f98, %f97, 0f3C23D70A;
	mul.wide.u32 	%rd55, %r37, 4;
	add.s64 	%rd56, %rd9, %rd55;
	ld.global.f32 	%f99, [%rd56];
	mul.f32 	%f100, %f98, %f99;
	add.s64 	%rd57, %rd10, %rd55;
	ld.global.f32 	%f101, [%rd57];
	sub.f32 	%f102, %f101, %f100;
	st.global.f32 	[%rd57], %f102;
	ld.global.f32 	%f103, [%rd6];
	mul.f32 	%f104, %f103, 0f3C23D70A;
	ld.global.f32 	%f105, [%rd56+4];
	mul.f32 	%f106, %f104, %f105;
	ld.global.f32 	%f107, [%rd57+4];
	sub.f32 	%f108, %f107, %f106;
	st.global.f32 	[%rd57+4], %f108;
	ld.global.f32 	%f109, [%rd6];
	mul.f32 	%f110, %f109, 0f3C23D70A;
	ld.global.f32 	%f111, [%rd56+8];
	mul.f32 	%f112, %f110, %f111;
	ld.global.f32 	%f113, [%rd57+8];
	sub.f32 	%f114, %f113, %f112;
	st.global.f32 	[%rd57+8], %f114;
	ld.global.f32 	%f115, [%rd6];
	mul.f32 	%f116, %f115, 0f3C23D70A;
	ld.global.f32 	%f117, [%rd56+12];
	mul.f32 	%f118, %f116, %f117;
	ld.global.f32 	%f119, [%rd57+12];
	sub.f32 	%f120, %f119, %f118;
	st.global.f32 	[%rd57+12], %f120;
	ld.global.f32 	%f121, [%rd6];
	mul.f32 	%f122, %f121, 0f3C23D70A;
	ld.global.f32 	%f123, [%rd56+16];
	mul.f32 	%f124, %f122, %f123;
	ld.global.f32 	%f125, [%rd57+16];
	sub.f32 	%f126, %f125, %f124;
	st.global.f32 	[%rd57+16], %f126;
	ld.global.f32 	%f127, [%rd6];
	mul.f32 	%f128, %f127, 0f3C23D70A;
	ld.global.f32 	%f129, [%rd56+20];
	mul.f32 	%f130, %f128, %f129;
	ld.global.f32 	%f131, [%rd57+20];
	sub.f32 	%f132, %f131, %f130;
	st.global.f32 	[%rd57+20], %f132;
	ld.global.f32 	%f133, [%rd6];
	mul.f32 	%f134, %f133, 0f3C23D70A;
	ld.global.f32 	%f135, [%rd56+24];
	mul.f32 	%f136, %f134, %f135;
	ld.global.f32 	%f137, [%rd57+24];
	sub.f32 	%f138, %f137, %f136;
	st.global.f32 	[%rd57+24], %f138;
	ld.global.f32 	%f139, [%rd6];
	mul.f32 	%f140, %f139, 0f3C23D70A;
	ld.global.f32 	%f141, [%rd56+28];
	mul.f32 	%f142, %f140, %f141;
	ld.global.f32 	%f143, [%rd57+28];
	sub.f32 	%f144, %f143, %f142;
	st.global.f32 	[%rd57+28], %f144;
	add.s32 	%r37, %r37, 8;
$L__BB2_8:
	setp.eq.s32 	%p7, %r5, 0;
	@%p7 bra 	$L__BB2_14;
	and.b32  	%r8, %r30, 3;
	setp.lt.u32 	%p8, %r5, 4;
	@%p8 bra 	$L__BB2_11;
	ld.global.f32 	%f145, [%rd6];
	mul.f32 	%f146, %f145, 0f3C23D70A;
	mul.wide.u32 	%rd58, %r37, 4;
	add.s64 	%rd59, %rd9, %rd58;
	ld.global.f32 	%f147, [%rd59];
	mul.f32 	%f148, %f146, %f147;
	add.s64 	%rd60, %rd10, %rd58;
	ld.global.f32 	%f149, [%rd60];
	sub.f32 	%f150, %f149, %f148;
	st.global.f32 	[%rd60], %f150;
	ld.global.f32 	%f151, [%rd6];
	mul.f32 	%f152, %f151, 0f3C23D70A;
	ld.global.f32 	%f153, [%rd59+4];
	mul.f32 	%f154, %f152, %f153;
	ld.global.f32 	%f155, [%rd60+4];
	sub.f32 	%f156, %f155, %f154;
	st.global.f32 	[%rd60+4], %f156;
	ld.global.f32 	%f157, [%rd6];
	mul.f32 	%f158, %f157, 0f3C23D70A;
	ld.global.f32 	%f159, [%rd59+8];
	mul.f32 	%f160, %f158, %f159;
	ld.global.f32 	%f161, [%rd60+8];
	sub.f32 	%f162, %f161, %f160;
	st.global.f32 	[%rd60+8], %f162;
	ld.global.f32 	%f163, [%rd6];
	mul.f32 	%f164, %f163, 0f3C23D70A;
	ld.global.f32 	%f165, [%rd59+12];
	mul.f32 	%f166, %f164, %f165;
	ld.global.f32 	%f167, [%rd60+12];
	sub.f32 	%f168, %f167, %f166;
	st.global.f32 	[%rd60+12], %f168;
	add.s32 	%r37, %r37, 4;
$L__BB2_11:
	setp.eq.s32 	%p9, %r8, 0;
	@%p9 bra 	$L__BB2_14;
	mul.wide.u32 	%rd62, %r37, 4;
	add.s64 	%rd63, %rd54, %rd62;
	add.s64 	%rd82, %rd2, %rd63;
	add.s64 	%rd65, %rd53, %rd62;
	add.s64 	%rd81, %rd3, %rd65;
	neg.s32 	%r40, %r8;
$L__BB2_13:
	.pragma "nounroll";
	ld.global.f32 	%f169, [%rd6];
	mul.f32 	%f170, %f169, 0fBC23D70A;
	ld.global.f32 	%f171, [%rd81];
	ld.global.f32 	%f172, [%rd82];
	fma.rn.f32 	%f173, %f170, %f171, %f172;
	st.global.f32 	[%rd82], %f173;
	add.s64 	%rd82, %rd82, 4;
	add.s64 	%rd81, %rd81, 4;
	add.s32 	%r40, %r40, 1;
	setp.ne.s32 	%p10, %r40, 0;
	@%p10 bra 	$L__BB2_13;
$L__BB2_14:
	setp.lt.u32 	%p11, %r30, 16;
	mov.b32 	%r43, 0;
	@%p11 bra 	$L__BB2_17;
	and.b32  	%r43, %r30, 2147483632;
	neg.s32 	%r42, %r43;
	add.s64 	%rd67, %rd54, %rd2;
	add.s64 	%rd86, %rd67, 32;
	add.s64 	%rd69, %rd53, %rd3;
	add.s64 	%rd85, %rd69, 32;
$L__BB2_16:
	.pragma "nounroll";
	ld.global.f32 	%f174, [%rd6];
	mul.f32 	%f175, %f174, 0f3C23D70A;
	ld.global.f32 	%f176, [%rd86+-32];
	mul.f32 	%f177, %f175, %f176;
	ld.global.f32 	%f178, [%rd85+-32];
	sub.f32 	%f179, %f178, %f177;
	st.global.f32 	[%rd85+-32], %f179;
	ld.global.f32 	%f180, [%rd6];
	mul.f32 	%f181, %f180, 0f3C23D70A;
	ld.global.f32 	%f182, [%rd86+-28];
	mul.f32 	%f183, %f181, %f182;
	ld.global.f32 	%f184, [%rd85+-28];
	sub.f32 	%f185, %f184, %f183;
	st.global.f32 	[%rd85+-28], %f185;
	ld.global.f32 	%f186, [%rd6];
	mul.f32 	%f187, %f186, 0f3C23D70A;
	ld.global.f32 	%f188, [%rd86+-24];
	mul.f32 	%f189, %f187, %f188;
	ld.global.f32 	%f190, [%rd85+-24];
	sub.f32 	%f191, %f190, %f189;
	st.global.f32 	[%rd85+-24], %f191;
	ld.global.f32 	%f192, [%rd6];
	mul.f32 	%f193, %f192, 0f3C23D70A;
	ld.global.f32 	%f194, [%rd86+-20];
	mul.f32 	%f195, %f193, %f194;
	ld.global.f32 	%f196, [%rd85+-20];
	sub.f32 	%f197, %f196, %f195;
	st.global.f32 	[%rd85+-20], %f197;
	ld.global.f32 	%f198, [%rd6];
	mul.f32 	%f199, %f198, 0f3C23D70A;
	ld.global.f32 	%f200, [%rd86+-16];
	mul.f32 	%f201, %f199, %f200;
	ld.global.f32 	%f202, [%rd85+-16];
	sub.f32 	%f203, %f202, %f201;
	st.global.f32 	[%rd85+-16], %f203;
	ld.global.f32 	%f204, [%rd6];
	mul.f32 	%f205, %f204, 0f3C23D70A;
	ld.global.f32 	%f206, [%rd86+-12];
	mul.f32 	%f207, %f205, %f206;
	ld.global.f32 	%f208, [%rd85+-12];
	sub.f32 	%f209, %f208, %f207;
	st.global.f32 	[%rd85+-12], %f209;
	ld.global.f32 	%f210, [%rd6];
	mul.f32 	%f211, %f210, 0f3C23D70A;
	ld.global.f32 	%f212, [%rd86+-8];
	mul.f32 	%f213, %f211, %f212;
	ld.global.f32 	%f214, [%rd85+-8];
	sub.f32 	%f215, %f214, %f213;
	st.global.f32 	[%rd85+-8], %f215;
	ld.global.f32 	%f216, [%rd6];
	mul.f32 	%f217, %f216, 0f3C23D70A;
	ld.global.f32 	%f218, [%rd86+-4];
	mul.f32 	%f219, %f217, %f218;
	ld.global.f32 	%f220, [%rd85+-4];
	sub.f32 	%f221, %f220, %f219;
	st.global.f32 	[%rd85+-4], %f221;
	ld.global.f32 	%f222, [%rd6];
	mul.f32 	%f223, %f222, 0f3C23D70A;
	ld.global.f32 	%f224, [%rd86];
	mul.f32 	%f225, %f223, %f224;
	ld.global.f32 	%f226, [%rd85];
	sub.f32 	%f227, %f226, %f225;
	st.global.f32 	[%rd85], %f227;
	ld.global.f32 	%f228, [%rd6];
	mul.f32 	%f229, %f228, 0f3C23D70A;
	ld.global.f32 	%f230, [%rd86+4];
	mul.f32 	%f231, %f229, %f230;
	ld.global.f32 	%f232, [%rd85+4];
	sub.f32 	%f233, %f232, %f231;
	st.global.f32 	[%rd85+4], %f233;
	ld.global.f32 	%f234, [%rd6];
	mul.f32 	%f235, %f234, 0f3C23D70A;
	ld.global.f32 	%f236, [%rd86+8];
	mul.f32 	%f237, %f235, %f236;
	ld.global.f32 	%f238, [%rd85+8];
	sub.f32 	%f239, %f238, %f237;
	st.global.f32 	[%rd85+8], %f239;
	ld.global.f32 	%f240, [%rd6];
	mul.f32 	%f241, %f240, 0f3C23D70A;
	ld.global.f32 	%f242, [%rd86+12];
	mul.f32 	%f243, %f241, %f242;
	ld.global.f32 	%f244, [%rd85+12];
	sub.f32 	%f245, %f244, %f243;
	st.global.f32 	[%rd85+12], %f245;
	ld.global.f32 	%f246, [%rd6];
	mul.f32 	%f247, %f246, 0f3C23D70A;
	ld.global.f32 	%f248, [%rd86+16];
	mul.f32 	%f249, %f247, %f248;
	ld.global.f32 	%f250, [%rd85+16];
	sub.f32 	%f251, %f250, %f249;
	st.global.f32 	[%rd85+16], %f251;
	ld.global.f32 	%f252, [%rd6];
	mul.f32 	%f253, %f252, 0f3C23D70A;
	ld.global.f32 	%f254, [%rd86+20];
	mul.f32 	%f255, %f253, %f254;
	ld.global.f32 	%f256, [%rd85+20];
	sub.f32 	%f257, %f256, %f255;
	st.global.f32 	[%rd85+20], %f257;
	ld.global.f32 	%f258, [%rd6];
	mul.f32 	%f259, %f258, 0f3C23D70A;
	ld.global.f32 	%f260, [%rd86+24];
	mul.f32 	%f261, %f259, %f260;
	ld.global.f32 	%f262, [%rd85+24];
	sub.f32 	%f263, %f262, %f261;
	st.global.f32 	[%rd85+24], %f263;
	ld.global.f32 	%f264, [%rd6];
	mul.f32 	%f265, %f264, 0f3C23D70A;
	ld.global.f32 	%f266, [%rd86+28];
	mul.f32 	%f267, %f265, %f266;
	ld.global.f32 	%f268, [%rd85+28];
	sub.f32 	%f269, %f268, %f267;
	st.global.f32 	[%rd85+28], %f269;
	add.s32 	%r42, %r42, 16;
	add.s64 	%rd86, %rd86, 64;
	add.s64 	%rd85, %rd85, 64;
	setp.ne.s32 	%p12, %r42, 0;
	@%p12 bra 	$L__BB2_16;
$L__BB2_17:
	setp.eq.s32 	%p13, %r1, 0;
	@%p13 bra 	$L__BB2_26;
	and.b32  	%r21, %r30, 7;
	setp.lt.u32 	%p14, %r1, 8;
	@%p14 bra 	$L__BB2_20;
	ld.global.f32 	%f270, [%rd6];
	mul.f32 	%f271, %f270, 0f3C23D70A;
	mul.wide.u32 	%rd70, %r43, 4;
	add.s64 	%rd71, %rd10, %rd70;
	ld.global.f32 	%f272, [%rd71];
	mul.f32 	%f273, %f271, %f272;
	add.s64 	%rd72, %rd9, %rd70;
	ld.global.f32 	%f274, [%rd72];
	sub.f32 	%f275, %f274, %f273;
	st.global.f32 	[%rd72], %f275;
	ld.global.f32 	%f276, [%rd6];
	mul.f32 	%f277, %f276, 0f3C23D70A;
	ld.global.f32 	%f278, [%rd71+4];
	mul.f32 	%f279, %f277, %f278;
	ld.global.f32 	%f280, [%rd72+4];
	sub.f32 	%f281, %f280, %f279;
	st.global.f32 	[%rd72+4], %f281;
	ld.global.f32 	%f282, [%rd6];
	mul.f32 	%f283, %f282, 0f3C23D70A;
	ld.global.f32 	%f284, [%rd71+8];
	mul.f32 	%f285, %f283, %f284;
	ld.global.f32 	%f286, [%rd72+8];
	sub.f32 	%f287, %f286, %f285;
	st.global.f32 	[%rd72+8], %f287;
	ld.global.f32 	%f288, [%rd6];
	mul.f32 	%f289, %f288, 0f3C23D70A;
	ld.global.f32 	%f290, [%rd71+12];
	mul.f32 	%f291, %f289, %f290;
	ld.global.f32 	%f292, [%rd72+12];
	sub.f32 	%f293, %f292, %f291;
	st.global.f32 	[%rd72+12], %f293;
	ld.global.f32 	%f294, [%rd6];
	mul.f32 	%f295, %f294, 0f3C23D70A;
	ld.global.f32 	%f296, [%rd71+16];
	mul.f32 	%f297, %f295, %f296;
	ld.global.f32 	%f298, [%rd72+16];
	sub.f32 	%f299, %f298, %f297;
	st.global.f32 	[%rd72+16], %f299;
	ld.global.f32 	%f300, [%rd6];
	mul.f32 	%f301, %f300, 0f3C23D70A;
	ld.global.f32 	%f302, [%rd71+20];
	mul.f32 	%f303, %f301, %f302;
	ld.global.f32 	%f304, [%rd72+20];
	sub.f32 	%f305, %f304, %f303;
	st.global.f32 	[%rd72+20], %f305;
	ld.global.f32 	%f306, [%rd6];
	mul.f32 	%f307, %f306, 0f3C23D70A;
	ld.global.f32 	%f308, [%rd71+24];
	mul.f32 	%f309, %f307, %f308;
	ld.global.f32 	%f310, [%rd72+24];
	sub.f32 	%f311, %f310, %f309;
	st.global.f32 	[%rd72+24], %f311;
	ld.global.f32 	%f312, [%rd6];
	mul.f32 	%f313, %f312, 0f3C23D70A;
	ld.global.f32 	%f314, [%rd71+28];
	mul.f32 	%f315, %f313, %f314;
	ld.global.f32 	%f316, [%rd72+28];
	sub.f32 	%f317, %f316, %f315;
	st.global.f32 	[%rd72+28], %f317;
	add.s32 	%r43, %r43, 8;
$L__BB2_20:
	setp.eq.s32 	%p15, %r21, 0;
	@%p15 bra 	$L__BB2_26;
	and.b32  	%r24, %r30, 3;
	setp.lt.u32 	%p16, %r21, 4;
	@%p16 bra 	$L__BB2_23;
	ld.global.f32 	%f318, [%rd6];
	mul.f32 	%f319, %f318, 0f3C23D70A;
	mul.wide.u32 	%rd73, %r43, 4;
	add.s64 	%rd74, %rd10, %rd73;
	ld.global.f32 	%f320, [%rd74];
	mul.f32 	%f321, %f319, %f320;
	add.s64 	%rd75, %rd9, %rd73;
	ld.global.f32 	%f322, [%rd75];
	sub.f32 	%f323, %f322, %f321;
	st.global.f32 	[%rd75], %f323;
	ld.global.f32 	%f324, [%rd6];
	mul.f32 	%f325, %f324, 0f3C23D70A;
	ld.global.f32 	%f326, [%rd74+4];
	mul.f32 	%f327, %f325, %f326;
	ld.global.f32 	%f328, [%rd75+4];
	sub.f32 	%f329, %f328, %f327;
	st.global.f32 	[%rd75+4], %f329;
	ld.global.f32 	%f330, [%rd6];
	mul.f32 	%f331, %f330, 0f3C23D70A;
	ld.global.f32 	%f332, [%rd74+8];
	mul.f32 	%f333, %f331, %f332;
	ld.global.f32 	%f334, [%rd75+8];
	sub.f32 	%f335, %f334, %f333;
	st.global.f32 	[%rd75+8], %f335;
	ld.global.f32 	%f336, [%rd6];
	mul.f32 	%f337, %f336, 0f3C23D70A;
	ld.global.f32 	%f338, [%rd74+12];
	mul.f32 	%f339, %f337, %f338;
	ld.global.f32 	%f340, [%rd75+12];
	sub.f32 	%f341, %f340, %f339;
	st.global.f32 	[%rd75+12], %f341;
	add.s32 	%r43, %r43, 4;
$L__BB2_23:
	setp.eq.s32 	%p17, %r24, 0;
	@%p17 bra 	$L__BB2_26;
	mul.wide.u32 	%rd77, %r43, 4;
	add.s64 	%rd78, %rd53, %rd77;
	add.s64 	%rd88, %rd3, %rd78;
	add.s64 	%rd80, %rd54, %rd77;
	add.s64 	%rd87, %rd2, %rd80;
	neg.s32 	%r46, %r24;
$L__BB2_25:
	.pragma "nounroll";
	ld.global.f32 	%f342, [%rd6];
	mul.f32 	%f343, %f342, 0fBC23D70A;
	ld.global.f32 	%f344, [%rd87];
	ld.global.f32 	%f345, [%rd88];
	fma.rn.f32 	%f346, %f343, %f344, %f345;
	st.global.f32 	[%rd88], %f346;
	add.s64 	%rd88, %rd88, 4;
	add.s64 	%rd87, %rd87, 4;
	add.s32 	%r46, %r46, 1;
	setp.ne.s32 	%p18, %r46, 0;
	@%p18 bra 	$L__BB2_25;
$L__BB2_26:
	ret;

}


// ===== COMPILED SASS (sm_100) =====

	.target	sm_100

	.elftype	@"ET_EXEC"


//--------------------- .note.nv.tkinfo           --------------------------
	.section	.note.nv.tkinfo,"",@"SHT_NOTE"
	.sectionflags	@"SHF_NOTE_NV_TKINFO"
	.tkinfo
        /*0018*/ 	.word	0x00000002
        /*0030*/ 	.string	""
        /*0030*/ 	.string	"ptxas"
        /*0030*/ 	.string	"Cuda compilation tools, release 13.0, V13.0.88"
        /*0030*/ 	.string	"Build cuda_13.0.r13.0/compiler.36424714_0"
        /*0030*/ 	.string	"-arch sm_100 -m 64 "



//--------------------- .note.nv.cuinfo           --------------------------
	.section	.note.nv.cuinfo,"",@"SHT_NOTE"
	.sectionflags	@"SHF_NOTE_NV_CUINFO"
        /*0018*/ 	.short	0x0002
        /*001a*/ 	.short	0x0064
        /*001c*/ 	.short	0x0082
	.zero		2


//--------------------- .nv.info                  --------------------------
	.section	.nv.info,"",@"SHT_CUDA_INFO"
	.align	4


	//----- nvinfo : EIATTR_REGCOUNT
	.align		4
        /*0000*/ 	.byte	0x04, 0x2f
        /*0002*/ 	.short	(.L_1 - .L_0)
	.align		4
.L_0:
        /*0004*/ 	.word	index@(_Z15gpu_init_arraysiiPfS_)
        /*0008*/ 	.word	0x00000022


	//----- nvinfo : EIATTR_FRAME_SIZE
	.align		4
.L_1:
        /*000c*/ 	.byte	0x04, 0x11
        /*000e*/ 	.short	(.L_3 - .L_2)
	.align		4
.L_2:
        /*0010*/ 	.word	index@($__internal_0_$__cuda_sm20_div_rn_f64_full)
        /*0014*/ 	.word	0x00000000


	//----- nvinfo : EIATTR_FRAME_SIZE
	.align		4
.L_3:
        /*0018*/ 	.byte	0x04, 0x11
        /*001a*/ 	.short	(.L_5 - .L_4)
	.align		4
.L_4:
        /*001c*/ 	.word	index@(_Z15gpu_init_arraysiiPfS_)
        /*0020*/ 	.word	0x00000000


	//----- nvinfo : EIATTR_REGCOUNT
	.align		4
.L_5:
        /*0024*/ 	.byte	0x04, 0x2f
        /*0026*/ 	.short	(.L_7 - .L_6)
	.align		4
.L_6:
        /*0028*/ 	.word	index@(_Z16gpu_compute_lossxiPKxS0_PKfS2_S2_Pf)
        /*002c*/ 	.word	0x0000001e


	//----- nvinfo : EIATTR_FRAME_SIZE
	.align		4
.L_7:
        /*0030*/ 	.byte	0x04, 0x11
        /*0032*/ 	.short	(.L_9 - .L_8)
	.align		4
.L_8:
        /*0034*/ 	.word	index@(_Z16gpu_compute_lossxiPKxS0_PKfS2_S2_Pf)
        /*0038*/ 	.word	0x00000000


	//----- nvinfo : EIATTR_REGCOUNT
	.align		4
.L_9:
        /*003c*/ 	.byte	0x04, 0x2f
        /*003e*/ 	.short	(.L_11 - .L_10)
	.align		4
.L_10:
        /*0040*/ 	.word	index@(_Z12gpu_backpropxiPKxS0_PKfPfS3_S2_)
        /*0044*/ 	.word	0x0000001c


	//----- nvinfo : EIATTR_FRAME_SIZE
	.align		4
.L_11:
        /*0048*/ 	.byte	0x04, 0x11
        /*004a*/ 	.short	(.L_13 - .L_12)
	.align		4
.L_12:
        /*004c*/ 	.word	index@(_Z12gpu_backpropxiPKxS0_PKfPfS3_S2_)
        /*0050*/ 	.word	0x00000000


	//----- nvinfo : EIATTR_MIN_STACK_SIZE
	.align		4
.L_13:
        /*0054*/ 	.byte	0x04, 0x12
        /*0056*/ 	.short	(.L_15 - .L_14)
	.align		4
.L_14:
        /*0058*/ 	.word	index@(_Z12gpu_backpropxiPKxS0_PKfPfS3_S2_)
        /*005c*/ 	.word	0x00000000


	//----- nvinfo : EIATTR_MIN_STACK_SIZE
	.align		4
.L_15:
        /*0060*/ 	.byte	0x04, 0x12
        /*0062*/ 	.short	(.L_17 - .L_16)
	.align		4
.L_16:
        /*0064*/ 	.word	index@(_Z16gpu_compute_lossxiPKxS0_PKfS2_S2_Pf)
        /*0068*/ 	.word	0x00000000


	//----- nvinfo : EIATTR_MIN_STACK_SIZE
	.align		4
.L_17:
        /*006c*/ 	.byte	0x04, 0x12
        /*006e*/ 	.short	(.L_19 - .L_18)
	.align		4
.L_18:
        /*0070*/ 	.word	index@(_Z15gpu_init_arraysiiPfS_)
        /*0074*/ 	.word	0x00000000
.L_19:


//--------------------- .nv.compat                --------------------------
	.section	.nv.compat,"",@"SHT_CUDA_COMPAT_INFO"
	.align	4
        /*0000*/ 	.byte	0x02, 0x09, 0x00, 0x00, 0x02, 0x02, 0x01, 0x00, 0x02, 0x05, 0x05, 0x00, 0x03, 0x07, 0x01, 0x01
        /*0010*/ 	.byte	0x02, 0x03, 0x00, 0x00, 0x02, 0x06, 0x01, 0x00, 0x04, 0x0b, 0x08, 0x00, 0x01, 0x00, 0x00, 0x00
        /*0020*/ 	.byte	0x00, 0x00, 0x00, 0x00


//--------------------- .nv.info._Z12gpu_backpropxiPKxS0_PKfPfS3_S2_ --------------------------
	.section	.nv.info._Z12gpu_backpropxiPKxS0_PKfPfS3_S2_,"",@"SHT_CUDA_INFO"
	.sectionflags	@""
	.align	4


	//----- nvinfo : EIATTR_CUDA_API_VERSION
	.align		4
        /*0000*/ 	.byte	0x04, 0x37
        /*0002*/ 	.short	(.L_21 - .L_20)
.L_20:
        /*0004*/ 	.word	0x00000082


	//----- nvinfo : EIATTR_KPARAM_INFO
	.align		4
.L_21:
        /*0008*/ 	.byte	0x04, 0x17
        /*000a*/ 	.short	(.L_23 - .L_22)
.L_22:
        /*000c*/ 	.word	0x00000000
        /*0010*/ 	.short	0x0007
        /*0012*/ 	.short	0x0038
        /*0014*/ 	.byte	0x00, 0xf5, 0x21, 0x00


	//----- nvinfo : EIATTR_KPARAM_INFO
	.align		4
.L_23:
        /*0018*/ 	.byte	0x04, 0x17
        /*001a*/ 	.short	(.L_25 - .L_24)
.L_24:
        /*001c*/ 	.word	0x00000000
        /*0020*/ 	.short	0x0006
        /*0022*/ 	.short	0x0030
        /*0024*/ 	.byte	0x00, 0xf5, 0x21, 0x00


	//----- nvinfo : EIATTR_KPARAM_INFO
	.align		4
.L_25:
        /*0028*/ 	.byte	0x04, 0x17
        /*002a*/ 	.short	(.L_27 - .L_26)
.L_26:
        /*002c*/ 	.word	0x00000000
        /*0030*/ 	.short	0x0005
        /*0032*/ 	.short	0x0028
        /*0034*/ 	.byte	0x00, 0xf5, 0x21, 0x00


	//----- nvinfo : EIATTR_KPARAM_INFO
	.align		4
.L_27:
        /*0038*/ 	.byte	0x04, 0x17
        /*003a*/ 	.short	(.L_29 - .L_28)
.L_28:
        /*003c*/ 	.word	0x00000000
        /*0040*/ 	.short	0x0004
        /*0042*/ 	.short	0x0020
        /*0044*/ 	.byte	0x00, 0xf5, 0x21, 0x00


	//----- nvinfo : EIATTR_KPARAM_INFO
	.align		4
.L_29:
        /*0048*/ 	.byte	0x04, 0x17
        /*004a*/ 	.short	(.L_31 - .L_30)
.L_30:
        /*004c*/ 	.word	0x00000000
        /*0050*/ 	.short	0x0003
        /*0052*/ 	.short	0x0018
        /*0054*/ 	.byte	0x00, 0xf5, 0x21, 0x00


	//----- nvinfo : EIATTR_KPARAM_INFO
	.align		4
.L_31:
        /*0058*/ 	.byte	0x04, 0x17
        /*005a*/ 	.short	(.L_33 - .L_32)
.L_32:
        /*005c*/ 	.word	0x00000000
        /*0060*/ 	.short	0x0002
        /*0062*/ 	.short	0x0010
        /*0064*/ 	.byte	0x00, 0xf5, 0x21, 0x00


	//----- nvinfo : EIATTR_KPARAM_INFO
	.align		4
.L_33:
        /*0068*/ 	.byte	0x04, 0x17
        /*006a*/ 	.short	(.L_35 - .L_34)
.L_34:
        /*006c*/ 	.word	0x00000000
        /*0070*/ 	.short	0x0001
        /*0072*/ 	.short	0x0008
        /*0074*/ 	.byte	0x00, 0xf0, 0x11, 0x00


	//----- nvinfo : EIATTR_KPARAM_INFO
	.align		4
.L_35:
        /*0078*/ 	.byte	0x04, 0x17
        /*007a*/ 	.short	(.L_37 - .L_36)
.L_36:
        /*007c*/ 	.word	0x00000000
        /*0080*/ 	.short	0x0000
        /*0082*/ 	.short	0x0000
        /*0084*/ 	.byte	0x00, 0xf0, 0x21, 0x00


	//----- nvinfo : EIATTR_SPARSE_MMA_MASK
	.align		4
.L_37:
        /*0088*/ 	.byte	0x03, 0x50
        /*008a*/ 	.short	0x0000


	//----- nvinfo : EIATTR_MAXREG_COUNT
	.align		4
        /*008c*/ 	.byte	0x03, 0x1b
        /*008e*/ 	.short	0x00ff


	//----- nvinfo : EIATTR_MERCURY_ISA_VERSION
	.align		4
        /*0090*/ 	.byte	0x03, 0x5f
        /*0092*/ 	.short	0x0101


	//----- nvinfo : EIATTR_VRC_CTA_INIT_COUNT
	.align		4
        /*0094*/ 	.byte	0x02, 0x4a
	.zero		1
	.zero		1


	//----- nvinfo : EIATTR_EXIT_INSTR_OFFSETS
	.align		4
        /*0098*/ 	.byte	0x04, 0x1c
        /*009a*/ 	.short	(.L_39 - .L_38)


	//   ....[0]....
.L_38:
        /*009c*/ 	.word	0x00000080


	//   ....[1]....
        /*00a0*/ 	.word	0x00000150


	//   ....[2]....
        /*00a4*/ 	.word	0x000018c0


	//   ....[3]....
        /*00a8*/ 	.word	0x00001c40


	//   ....[4]....
        /*00ac*/ 	.word	0x00001e40


	//   ....[5]....
        /*00b0*/ 	.word	0x00001fc0


	//----- nvinfo : EIATTR_CBANK_PARAM_SIZE
	.align		4
.L_39:
        /*00b4*/ 	.byte	0x03, 0x19
        /*00b6*/ 	.short	0x0040


	//----- nvinfo : EIATTR_PARAM_CBANK
	.align		4
        /*00b8*/ 	.byte	0x04, 0x0a
        /*00ba*/ 	.short	(.L_41 - .L_40)
	.align		4
.L_40:
        /*00bc*/ 	.word	index@(.nv.constant0._Z12gpu_backpropxiPKxS0_PKfPfS3_S2_)
        /*00c0*/ 	.short	0x0380
        /*00c2*/ 	.short	0x0040


	//----- nvinfo : EIATTR_SW_WAR
	.align		4
.L_41:
        /*00c4*/ 	.byte	0x04, 0x36
        /*00c6*/ 	.short	(.L_43 - .L_42)
.L_42:
        /*00c8*/ 	.word	0x00000008
.L_43:


//--------------------- .nv.info._Z16gpu_compute_lossxiPKxS0_PKfS2_S2_Pf --------------------------
	.section	.nv.info._Z16gpu_compute_lossxiPKxS0_PKfS2_S2_Pf,"",@"SHT_CUDA_INFO"
	.sectionflags	@""
	.align	4


	//----- nvinfo : EIATTR_CUDA_API_VERSION
	.align		4
        /*0000*/ 	.byte	0x04, 0x37
        /*0002*/ 	.short	(.L_45 - .L_44)
.L_44:
        /*0004*/ 	.word	0x00000082


	//----- nvinfo : EIATTR_KPARAM_INFO
	.align		4
.L_45:
        /*0008*/ 	.byte	0x04, 0x17
        /*000a*/ 	.short	(.L_47 - .L_46)
.L_46:
        /*000c*/ 	.word	0x00000000
        /*0010*/ 	.short	0x0007
        /*0012*/ 	.short	0x0038
        /*0014*/ 	.byte	0x00, 0xf5, 0x21, 0x00


	//----- nvinfo : EIATTR_KPARAM_INFO
	.align		4
.L_47:
        /*0018*/ 	.byte	0x04, 0x17
        /*001a*/ 	.short	(.L_49 - .L_48)
.L_48:
        /*001c*/ 	.word	0x00000000
        /*0020*/ 	.short	0x0006
        /*0022*/ 	.short	0x0030
        /*0024*/ 	.byte	0x00, 0xf5, 0x21, 0x00


	//----- nvinfo : EIATTR_KPARAM_INFO
	.align		4
.L_49:
        /*0028*/ 	.byte	0x04, 0x17
        /*002a*/ 	.short	(.L_51 - .L_50)
.L_50:
        /*002c*/ 	.word	0x00000000
        /*0030*/ 	.short	0x0005
        /*0032*/ 	.short	0x0028
        /*0034*/ 	.byte	0x00, 0xf5, 0x21, 0x00


	//----- nvinfo : EIATTR_KPARAM_INFO
	.align		4
.L_51:
        /*0038*/ 	.byte	0x04, 0x17
        /*003a*/ 	.short	(.L_53 - .L_52)
.L_52:
        /*003c*/ 	.word	0x00000000
        /*0040*/ 	.short	0x0004
        /*0042*/ 	.short	0x0020
        /*0044*/ 	.byte	0x00, 0xf5, 0x21, 0x00


	//----- nvinfo : EIATTR_KPARAM_INFO
	.align		4
.L_53:
        /*0048*/ 	.byte	0x04, 0x17
        /*004a*/ 	.short	(.L_55 - .L_54)
.L_54:
        /*004c*/ 	.word	0x00000000
        /*0050*/ 	.short	0x0003
        /*0052*/ 	.short	0x0018
        /*0054*/ 	.byte	0x00, 0xf5, 0x21, 0x00


	//----- nvinfo : EIATTR_KPARAM_INFO
	.align		4
.L_55:
        /*0058*/ 	.byte	0x04, 0x17
        /*005a*/ 	.short	(.L_57 - .L_56)
.L_56:
        /*005c*/ 	.word	0x00000000
        /*0060*/ 	.short	0x0002
        /*0062*/ 	.short	0x0010
        /*0064*/ 	.byte	0x00, 0xf5, 0x21, 0x00


	//----- nvinfo : EIATTR_KPARAM_INFO
	.align		4
.L_57:
        /*0068*/ 	.byte	0x04, 0x17
        /*006a*/ 	.short	(.L_59 - .L_58)
.L_58:
        /*006c*/ 	.word	0x00000000
        /*0070*/ 	.short	0x0001
        /*0072*/ 	.short	0x0008
        /*0074*/ 	.byte	0x00, 0xf0, 0x11, 0x00


	//----- nvinfo : EIATTR_KPARAM_INFO
	.align		4
.L_59:
        /*0078*/ 	.byte	0x04, 0x17
        /*007a*/ 	.short	(.L_61 - .L_60)
.L_60:
        /*007c*/ 	.word	0x00000000
        /*0080*/ 	.short	0x0000
        /*0082*/ 	.short	0x0000
        /*0084*/ 	.byte	0x00, 0xf0, 0x21, 0x00


	//----- nvinfo : EIATTR_SPARSE_MMA_MASK
	.align		4
.L_61:
        /*0088*/ 	.byte	0x03, 0x50
        /*008a*/ 	.short	0x0000


	//----- nvinfo : EIATTR_MAXREG_COUNT
	.align		4
        /*008c*/ 	.byte	0x03, 0x1b
        /*008e*/ 	.short	0x00ff


	//----- nvinfo : EIATTR_MERCURY_ISA_VERSION
	.align		4
        /*0090*/ 	.byte	0x03, 0x5f
        /*0092*/ 	.short	0x0101


	//----- nvinfo : EIATTR_VRC_CTA_INIT_COUNT
	.align		4
        /*0094*/ 	.byte	0x02, 0x4a
	.zero		1
	.zero		1


	//----- nvinfo : EIATTR_EXIT_INSTR_OFFSETS
	.align		4
        /*0098*/ 	.byte	0x04, 0x1c
        /*009a*/ 	.short	(.L_63 - .L_62)


	//   ....[0]....
.L_62:
        /*009c*/ 	.word	0x00000080


	//   ....[1]....
        /*00a0*/ 	.word	0x000009e0


	//----- nvinfo : EIATTR_CBANK_PARAM_SIZE
	.align		4
.L_63:
        /*00a4*/ 	.byte	0x03, 0x19
        /*00a6*/ 	.short	0x0040


	//----- nvinfo : EIATTR_PARAM_CBANK
	.align		4
        /*00a8*/ 	.byte	0x04, 0x0a
        /*00aa*/ 	.short	(.L_65 - .L_64)
	.align		4
.L_64:
        /*00ac*/ 	.word	index@(.nv.constant0._Z16gpu_compute_lossxiPKxS0_PKfS2_S2_Pf)
        /*00b0*/ 	.short	0x0380
        /*00b2*/ 	.short	0x0040


	//----- nvinfo : EIATTR_SW_WAR
	.align		4
.L_65:
        /*00b4*/ 	.byte	0x04, 0x36
        /*00b6*/ 	.short	(.L_67 - .L_66)
.L_66:
        /*00b8*/ 	.word	0x00000008
.L_67:


//--------------------- .nv.info._Z15gpu_init_arraysiiPfS_ --------------------------
	.section	.nv.info._Z15gpu_init_arraysiiPfS_,"",@"SHT_CUDA_INFO"
	.sectionflags	@""
	.align	4


	//----- nvinfo : EIATTR_CUDA_API_VERSION
	.align		4
        /*0000*/ 	.byte	0x04, 0x37
        /*0002*/ 	.short	(.L_69 - .L_68)
.L_68:
        /*0004*/ 	.word	0x00000082


	//----- nvinfo : EIATTR_KPARAM_INFO
	.align		4
.L_69:
        /*0008*/ 	.byte	0x04, 0x17
        /*000a*/ 	.short	(.L_71 - .L_70)
.L_70:
        /*000c*/ 	.word	0x00000000
        /*0010*/ 	.short	0x0003
        /*0012*/ 	.short	0x0010
        /*0014*/ 	.byte	0x00, 0xf5, 0x21, 0x00


	//----- nvinfo : EIATTR_KPARAM_INFO
	.align		4
.L_71:
        /*0018*/ 	.byte	0x04, 0x17
        /*001a*/ 	.short	(.L_73 - .L_72)
.L_72:
        /*001c*/ 	.word	0x00000000
        /*0020*/ 	.short	0x0002
        /*0022*/ 	.short	0x0008
        /*0024*/ 	.byte	0x00, 0xf5, 0x21, 0x00


	//----- nvinfo : EIATTR_KPARAM_INFO
	.align		4
.L_73:
        /*0028*/ 	.byte	0x04, 0x17
        /*002a*/ 	.short	(.L_75 - .L_74)
.L_74:
        /*002c*/ 	.word	0x00000000
        /*0030*/ 	.short	0x0001
        /*0032*/ 	.short	0x0004
        /*0034*/ 	.byte	0x00, 0xf0, 0x11, 0x00


	//----- nvinfo : EIATTR_KPARAM_INFO
	.align		4
.L_75:
        /*0038*/ 	.byte	0x04, 0x17
        /*003a*/ 	.short	(.L_77 - .L_76)
.L_76:
        /*003c*/ 	.word	0x00000000
        /*0040*/ 	.short	0x0000
        /*0042*/ 	.short	0x0000
        /*0044*/ 	.byte	0x00, 0xf0, 0x11, 0x00


	//----- nvinfo : EIATTR_SPARSE_MMA_MASK
	.align		4
.L_77:
        /*0048*/ 	.byte	0x03, 0x50
        /*004a*/ 	.short	0x0000


	//----- nvinfo : EIATTR_MAXREG_COUNT
	.align		4
        /*004c*/ 	.byte	0x03, 0x1b
        /*004e*/ 	.short	0x00ff


	//----- nvinfo : EIATTR_MERCURY_ISA_VERSION
	.align		4
        /*0050*/ 	.byte	0x03, 0x5f
        /*0052*/ 	.short	0x0101


	//----- nvinfo : EIATTR_VRC_CTA_INIT_COUNT
	.align		4
        /*0054*/ 	.byte	0x02, 0x4a
	.zero		1
	.zero		1


	//----- nvinfo : EIATTR_EXIT_INSTR_OFFSETS
	.align		4
        /*0058*/ 	.byte	0x04, 0x1c
        /*005a*/ 	.short	(.L_79 - .L_78)


	//   ....[0]....
.L_78:
        /*005c*/ 	.word	0x00000090


	//   ....[1]....
        /*0060*/ 	.word	0x000011b0


	//   ....[2]....
        /*0064*/ 	.word	0x00001ac0


	//   ....[3]....
        /*0068*/ 	.word	0x00001f60


	//   ....[4]....
        /*006c*/ 	.word	0x000021a0


	//----- nvinfo : EIATTR_CRS_STACK_SIZE
	.align		4
.L_79:
        /*0070*/ 	.byte	0x04, 0x1e
        /*0072*/ 	.short	(.L_81 - .L_80)
.L_80:
        /*0074*/ 	.word	0x00000000


	//----- nvinfo : EIATTR_CBANK_PARAM_SIZE
	.align		4
.L_81:
        /*0078*/ 	.byte	0x03, 0x19
        /*007a*/ 	.short	0x0018


	//----- nvinfo : EIATTR_PARAM_CBANK
	.align		4
        /*007c*/ 	.byte	0x04, 0x0a
        /*007e*/ 	.short	(.L_83 - .L_82)
	.align		4
.L_82:
        /*0080*/ 	.word	index@(.nv.constant0._Z15gpu_init_arraysiiPfS_)
        /*0084*/ 	.short	0x0380
        /*0086*/ 	.short	0x0018


	//----- nvinfo : EIATTR_SW_WAR
	.align		4
.L_83:
        /*0088*/ 	.byte	0x04, 0x36
        /*008a*/ 	.short	(.L_85 - .L_84)
.L_84:
        /*008c*/ 	.word	0x00000008
.L_85:


//--------------------- .nv.callgraph             --------------------------
	.section	.nv.callgraph,"",@"SHT_CUDA_CALLGRAPH"
	.align	4
	.sectionentsize	8
	.align		4
        /*0000*/ 	.word	0x00000000
	.align		4
        /*0004*/ 	.word	0xffffffff
	.align		4
        /*0008*/ 	.word	0x00000000
	.align		4
        /*000c*/ 	.word	0xfffffffe
	.align		4
        /*0010*/ 	.word	0x00000000
	.align		4
        /*0014*/ 	.word	0xfffffffd
	.align		4
        /*0018*/ 	.word	0x00000000
	.align		4
        /*001c*/ 	.word	0xfffffffc


//--------------------- .text._Z12gpu_backpropxiPKxS0_PKfPfS3_S2_ --------------------------
	.section	.text._Z12gpu_backpropxiPKxS0_PKfPfS3_S2_,"ax",@progbits
	.align	128
        .global         _Z12gpu_backpropxiPKxS0_PKfPfS3_S2_
        .type           _Z12gpu_backpropxiPKxS0_PKfPfS3_S2_,@function
        .size           _Z12gpu_backpropxiPKxS0_PKfPfS3_S2_,(.L_x_59 - _Z12gpu_backpropxiPKxS0_PKfPfS3_S2_)
        .other          _Z12gpu_backpropxiPKxS0_PKfPfS3_S2_,@"STO_CUDA_ENTRY STV_DEFAULT"
_Z12gpu_backpropxiPKxS0_PKfPfS3_S2_:
.text._Z12gpu_backpropxiPKxS0_PKfPfS3_S2_:
[----:B------:R-:W-:Y:S01]  /*0000*/  LDC R1, c[0x0][0x37c] ;  /* 0x0000df00ff017b82 */ /* 0x000fe20000000800 */
[----:B------:R-:W0:Y:S07]  /*0010*/  S2R R0, SR_TID.X ;  /* 0x0000000000007919 */ /* 0x000e2e0000002100 */
[----:B------:R-:W0:Y:S01]  /*0020*/  S2UR UR4, SR_CTAID.X ;  /* 0x00000000000479c3 */ /* 0x000e220000002500 */
[----:B------:R-:W1:Y:S07]  /*0030*/  LDCU.64 UR6, c[0x0][0x380] ;  /* 0x00007000ff0677ac */ /* 0x000e6e0008000a00 */
[----:B------:R-:W0:Y:S02]  /*0040*/  LDC R3, c[0x0][0x360] ;  /* 0x0000d800ff037b82 */ /* 0x000e240000000800 */
[----:B0-----:R-:W-:-:S05]  /*0050*/  IMAD R3, R3, UR4, R0 ;  /* 0x0000000403037c24 */ /* 0x001fca000f8e0200 */
[----:B-1----:R-:W-:-:S04]  /*0060*/  ISETP.GE.U32.AND P0, PT, R3, UR6, PT ;  /* 0x0000000603007c0c */ /* 0x002fc8000bf06070 */
[----:B------:R-:W-:-:S13]  /*0070*/  ISETP.GE.U32.AND.EX P0, PT, RZ, UR7, PT, P0 ;  /* 0x00000007ff007c0c */ /* 0x000fda000bf06100 */
[----:B------:R-:W-:Y:S05]  /*0080*/  @P0 EXIT ;  /* 0x000000000000094d */ /* 0x000fea0003800000 */
[----:B------:R-:W0:Y:S01]  /*0090*/  LDCU.128 UR8, c[0x0][0x390] ;  /* 0x00007200ff0877ac */ /* 0x000e220008000c00 */
[----:B------:R-:W-:Y:S02]  /*00a0*/  SHF.L.U32 R10, R3, 0x3, RZ ;  /* 0x00000003030a7819 */ /* 0x000fe400000006ff */
[----:B------:R-:W-:Y:S01]  /*00b0*/  SHF.R.U32.HI R0, RZ, 0x1d, R3 ;  /* 0x0000001dff007819 */ /* 0x000fe20000011603 */
[----:B------:R-:W1:Y:S01]  /*00c0*/  LDCU.64 UR6, c[0x0][0x358] ;  /* 0x00006b00ff0677ac */ /* 0x000e620008000a00 */
[C---:B0-----:R-:W-:Y:S02]  /*00d0*/  IADD3 R8, P0, PT, R10.reuse, UR8, RZ ;  /* 0x000000080a087c10 */ /* 0x041fe4000ff1e0ff */
[----:B------:R-:W-:Y:S02]  /*00e0*/  IADD3 R10, P1, PT, R10, UR10, RZ ;  /* 0x0000000a0a0a7c10 */ /* 0x000fe4000ff3e0ff */
[C---:B------:R-:W-:Y:S02]  /*00f0*/  IADD3.X R9, PT, PT, R0.reuse, UR9, RZ, P0, !PT ;  /* 0x0000000900097c10 */ /* 0x040fe400087fe4ff */
[----:B------:R-:W-:-:S02]  /*0100*/  IADD3.X R11, PT, PT, R0, UR11, RZ, P1, !PT ;  /* 0x0000000b000b7c10 */ /* 0x000fc40008ffe4ff */
[----:B------:R-:W0:Y:S02]  /*0110*/  LDC R0, c[0x0][0x388] ;  /* 0x0000e200ff007b82 */ /* 0x000e240000000800 */
[----:B-1----:R-:W5:Y:S04]  /*0120*/  LDG.E.64 R8, desc[UR6][R8.64] ;  /* 0x0000000608087981 */ /* 0x002f68000c1e1b00 */
[----:B------:R-:W5:Y:S01]  /*0130*/  LDG.E.64 R10, desc[UR6][R10.64] ;  /* 0x000000060a0a7981 */ /* 0x000f62000c1e1b00 */
[----:B0-----:R-:W-:-:S13]  /*0140*/  ISETP.GE.AND P0, PT, R0, 0x1, PT ;  /* 0x000000010000780c */ /* 0x001fda0003f06270 */
[----:B------:R-:W-:Y:S05]  /*0150*/  @!P0 EXIT ;  /* 0x000000000000894d */ /* 0x000fea0003800000 */
[----:B------:R-:W0:Y:S01]  /*0160*/  LDCU.64 UR4, c[0x0][0x3b8] ;  /* 0x00007700ff0477ac */ /* 0x000e220008000a00 */
[----:B------:R-:W-:Y:S01]  /*0170*/  ISETP.GE.U32.AND P0, PT, R0, 0x10, PT ;  /* 0x000000100000780c */ /* 0x000fe20003f06070 */
[-C--:B-----5:R-:W-:Y:S01]  /*0180*/  IMAD R2, R9, R0.reuse, RZ ;  /* 0x0000000009027224 */ /* 0x0a0fe200078e02ff */
[----:B------:R-:W-:Y:S01]  /*0190*/  SHF.R.S32.HI R5, RZ, 0x1f, R0 ;  /* 0x0000001fff057819 */ /* 0x000fe20000011400 */
[----:B------:R-:W-:Y:S02]  /*01a0*/  IMAD R4, R11, R0, RZ ;  /* 0x000000000b047224 */ /* 0x000fe400078e02ff */
[----:B------:R-:W-:Y:S02]  /*01b0*/  HFMA2 R7, -RZ, RZ, 0, 0 ;  /* 0x00000000ff077431 */ /* 0x000fe400000001ff */
[-C--:B------:R-:W-:Y:S02]  /*01c0*/  IMAD R17, R8, R5.reuse, R2 ;  /* 0x0000000508117224 */ /* 0x080fe400078e0202 */
[----:B------:R-:W-:-:S02]  /*01d0*/  IMAD R15, R10, R5, R4 ;  /* 0x000000050a0f7224 */ /* 0x000fc400078e0204 */
[----:B------:R-:W-:-:S04]  /*01e0*/  IMAD.WIDE.U32 R8, R8, R0, RZ ;  /* 0x0000000008087225 */ /* 0x000fc800078e00ff */
[----:B------:R-:W-:Y:S01]  /*01f0*/  IMAD.WIDE.U32 R10, R10, R0, RZ ;  /* 0x000000000a0a7225 */ /* 0x000fe200078e00ff */
[----:B------:R-:W-:Y:S02]  /*0200*/  IADD3 R17, PT, PT, R9, R17, RZ ;  /* 0x0000001109117210 */ /* 0x000fe40007ffe0ff */
[----:B0-----:R-:W-:Y:S02]  /*0210*/  LEA R2, P1, R3, UR4, 0x2 ;  /* 0x0000000403027c11 */ /* 0x001fe4000f8210ff */
[----:B------:R-:W-:Y:S02]  /*0220*/  IADD3 R15, PT, PT, R11, R15, RZ ;  /* 0x0000000f0b0f7210 */ /* 0x000fe40007ffe0ff */
[----:B------:R-:W-:Y:S01]  /*0230*/  LEA.HI.X R3, R3, UR5, RZ, 0x2, P1 ;  /* 0x0000000503037c11 */ /* 0x000fe200088f14ff */
[----:B------:R-:W-:Y:S08]  /*0240*/  @!P0 BRA `(.L_x_0) ;  /* 0x0000000400d48947 */ /* 0x000ff00003800000 */
[----:B------:R-:W0:Y:S01]  /*0250*/  LDCU.64 UR4, c[0x0][0x3a8] ;  /* 0x00007500ff0477ac */ /* 0x000e220008000a00 */
[----:B------:R-:W-:Y:S01]  /*0260*/  LOP3.LUT R7, R0, 0x7ffffff0, RZ, 0xc0, !PT ;  /* 0x7ffffff000077812 */ /* 0x000fe200078ec0ff */
[----:B------:R-:W1:Y:S03]  /*0270*/  LDCU.64 UR8, c[0x0][0x3b0] ;  /* 0x00007600ff0877ac */ /* 0x000e660008000a00 */
[----:B------:R-:W-:Y:S02]  /*0280*/  IADD3 R6, PT, PT, -R7, RZ, RZ ;  /* 0x000000ff07067210 */ /* 0x000fe40007ffe1ff */
[----:B0-----:R-:W-:Y:S02]  /*0290*/  LEA R12, P0, R8, UR4, 0x2 ;  /* 0x00000004080c7c11 */ /* 0x001fe4000f8010ff */
[----:B-1----:R-:W-:Y:S02]  /*02a0*/  LEA R16, P2, R10, UR8, 0x2 ;  /* 0x000000080a107c11 */ /* 0x002fe4000f8410ff */
[----:B------:R-:W-:-:S02]  /*02b0*/  IADD3 R12, P1, PT, R12, 0x20, RZ ;  /* 0x000000200c0c7810 */ /* 0x000fc40007f3e0ff */
[----:B------:R-:W-:Y:S02]  /*02c0*/  IADD3 R16, P3, PT, R16, 0x20, RZ ;  /* 0x0000002010107810 */ /* 0x000fe40007f7e0ff */
[----:B------:R-:W-:Y:S02]  /*02d0*/  LEA.HI.X R13, R8, UR5, R17, 0x2, P0 ;  /* 0x00000005080d7c11 */ /* 0x000fe400080f1411 */
[----:B------:R-:W-:Y:S02]  /*02e0*/  LEA.HI.X R21, R10, UR9, R15, 0x2, P2 ;  /* 0x000000090a157c11 */ /* 0x000fe400090f140f */
[----:B------:R-:W-:Y:S02]  /*02f0*/  IADD3.X R13, PT, PT, RZ, R13, RZ, P1, !PT ;  /* 0x0000000dff0d7210 */ /* 0x000fe40000ffe4ff */
[----:B------:R-:W-:-:S07]  /*0300*/  IADD3.X R21, PT, PT, RZ, R21, RZ, P3, !PT ;  /* 0x00000015ff157210 */ /* 0x000fce0001ffe4ff */
.L_x_1:
[----:B---3--:R-:W-:Y:S01]  /*0310*/  MOV R4, R16 ;  /* 0x0000001000047202 */ /* 0x008fe20000000f00 */
[----:B------:R-:W2:Y:S01]  /*0320*/  LDG.E R14, desc[UR6][R2.64] ;  /* 0x00000006020e7981 */ /* 0x000ea2000c1e1900 */
[----:B------:R-:W-:-:S03]  /*0330*/  MOV R5, R21 ;  /* 0x0000001500057202 */ /* 0x000fc60000000f00 */
[----:B------:R-:W3:Y:S04]  /*0340*/  LDG.E R19, desc[UR6][R12.64+-0x20] ;  /* 0xffffe0060c137981 */ /* 0x000ee8000c1e1900 */
[----:B------:R-:W3:Y:S04]  /*0350*/  LDG.E R21, desc[UR6][R4.64+-0x20] ;  /* 0xffffe00604157981 */ /* 0x000ee8000c1e1900 */
[----:B------:R-:W4:Y:S04]  /*0360*/  LDG.E R23, desc[UR6][R4.64+-0x1c] ;  /* 0xffffe40604177981 */ /* 0x000f28000c1e1900 */
[----:B------:R-:W5:Y:S01]  /*0370*/  LDG.E R25, desc[UR6][R4.64+-0x18] ;  /* 0xffffe80604197981 */ /* 0x000f62000c1e1900 */
[----:B--2---:R-:W-:-:S04]  /*0380*/  FMUL R14, R14, 0.0099999997764825820923 ;  /* 0x3c23d70a0e0e7820 */ /* 0x004fc80000400000 */
[----:B---3--:R-:W-:-:S05]  /*0390*/  FFMA R19, -R14, R19, R21 ;  /* 0x000000130e137223 */ /* 0x008fca0000000115 */
[----:B------:R0:W-:Y:S04]  /*03a0*/  STG.E desc[UR6][R4.64+-0x20], R19 ;  /* 0xffffe01304007986 */ /* 0x0001e8000c101906 */
[----:B------:R-:W2:Y:S04]  /*03b0*/  LDG.E R14, desc[UR6][R2.64] ;  /* 0x00000006020e7981 */ /* 0x000ea8000c1e1900 */
[----:B------:R-:W4:Y:S01]  /*03c0*/  LDG.E R21, desc[UR6][R12.64+-0x1c] ;  /* 0xffffe4060c157981 */ /* 0x000f22000c1e1900 */
[----:B--2---:R-:W-:-:S04]  /*03d0*/  FMUL R14, R14, 0.0099999997764825820923 ;  /* 0x3c23d70a0e0e7820 */ /* 0x004fc80000400000 */
[----:B----4-:R-:W-:-:S05]  /*03e0*/  FFMA R21, -R14, R21, R23 ;  /* 0x000000150e157223 */ /* 0x010fca0000000117 */
[----:B------:R1:W-:Y:S04]  /*03f0*/  STG.E desc[UR6][R4.64+-0x1c], R21 ;  /* 0xffffe41504007986 */ /* 0x0003e8000c101906 */
[----:B------:R-:W2:Y:S04]  /*0400*/  LDG.E R14, desc[UR6][R2.64] ;  /* 0x00000006020e7981 */ /* 0x000ea8000c1e1900 */
[----:B------:R-:W5:Y:S01]  /*0410*/  LDG.E R23, desc[UR6][R12.64+-0x18] ;  /* 0xffffe8060c177981 */ /* 0x000f62000c1e1900 */
[----:B--2---:R-:W-:-:S04]  /*0420*/  FMUL R14, R14, 0.0099999997764825820923 ;  /* 0x3c23d70a0e0e7820 */ /* 0x004fc80000400000 */
[----:B-----5:R-:W-:Y:S02]  /*0430*/  FFMA R23, -R14, R23, R25 ;  /* 0x000000170e177223 */ /* 0x020fe40000000119 */
[----:B------:R-:W2:Y:S04]  /*0440*/  LDG.E R25, desc[UR6][R4.64+-0x14] ;  /* 0xffffec0604197981 */ /* 0x000ea8000c1e1900 */
[----:B------:R3:W-:Y:S04]  /*0450*/  STG.E desc[UR6][R4.64+-0x18], R23 ;  /* 0xffffe81704007986 */ /* 0x0007e8000c101906 */
[----:B------:R-:W4:Y:S04]  /*0460*/  LDG.E R14, desc[UR6][R2.64] ;  /* 0x00000006020e7981 */ /* 0x000f28000c1e1900 */
[----:B0-----:R-:W2:Y:S01]  /*0470*/  LDG.E R19, desc[UR6][R12.64+-0x14] ;  /* 0xffffec060c137981 */ /* 0x001ea2000c1e1900 */
[----:B----4-:R-:W-:-:S04]  /*0480*/  FMUL R14, R14, 0.0099999997764825820923 ;  /* 0x3c23d70a0e0e7820 */ /* 0x010fc80000400000 */
[----:B--2---:R-:W-:Y:S02]  /*0490*/  FFMA R19, -R14, R19, R25 ;  /* 0x000000130e137223 */ /* 0x004fe40000000119 */
[----:B------:R-:W2:Y:S04]  /*04a0*/  LDG.E R25, desc[UR6][R4.64+-0x10] ;  /* 0xfffff00604197981 */ /* 0x000ea8000c1e1900 */
[----:B------:R0:W-:Y:S04]  /*04b0*/  STG.E desc[UR6][R4.64+-0x14], R19 ;  /* 0xffffec1304007986 */ /* 0x0001e8000c101906 */
[----:B------:R-:W4:Y:S04]  /*04c0*/  LDG.E R14, desc[UR6][R2.64] ;  /* 0x00000006020e7981 */ /* 0x000f28000c1e1900 */
[----:B-1----:R-:W2:Y:S01]  /*04d0*/  LDG.E R21, desc[UR6][R12.64+-0x10] ;  /* 0xfffff0060c157981 */ /* 0x002ea2000c1e1900 */
[----:B----4-:R-:W-:-:S04]  /*04e0*/  FMUL R14, R14, 0.0099999997764825820923 ;  /* 0x3c23d70a0e0e7820 */ /* 0x010fc80000400000 */
[----:B--2---:R-:W-:Y:S02]  /*04f0*/  FFMA R21, -R14, R21, R25 ;  /* 0x000000150e157223 */ /* 0x004fe40000000119 */
[----:B------:R-:W2:Y:S04]  /*0500*/  LDG.E R25, desc[UR6][R4.64+-0xc] ;  /* 0xfffff40604197981 */ /* 0x000ea8000c1e1900 */
[----:B------:R1:W-:Y:S04]  /*0510*/  STG.E desc[UR6][R4.64+-0x10], R21 ;  /* 0xfffff01504007986 */ /* 0x0003e8000c101906 */
[----:B------:R-:W4:Y:S04]  /*0520*/  LDG.E R14, desc[UR6][R2.64] ;  /* 0x00000006020e7981 */ /* 0x000f28000c1e1900 */
[----:B---3--:R-:W2:Y:S01]  /*0530*/  LDG.E R23, desc[UR6][R12.64+-0xc] ;  /* 0xfffff4060c177981 */ /* 0x008ea2000c1e1900 */
[----:B----4-:R-:W-:-:S04]  /*0540*/  FMUL R14, R14, 0.0099999997764825820923 ;  /* 0x3c23d70a0e0e7820 */ /* 0x010fc80000400000 */
[----:B--2---:R-:W-:Y:S02]  /*0550*/  FFMA R23, -R14, R23, R25 ;  /* 0x000000170e177223 */ /* 0x004fe40000000119 */
        /* <DEDUP_REMOVED lines=57> */
[----:B0-----:R0:W2:Y:S01]  /*08f0*/  LDG.E R19, desc[UR6][R12.64+0x1c] ;  /* 0x00001c060c137981 */ /* 0x0010a2000c1e1900 */
[----:B------:R-:W-:-:S04]  /*0900*/  IADD3 R6, PT, PT, R6, 0x10, RZ ;  /* 0x0000001006067810 */ /* 0x000fc80007ffe0ff */
[----:B------:R-:W-:Y:S02]  /*0910*/  ISETP.NE.AND P0, PT, R6, RZ, PT ;  /* 0x000000ff0600720c */ /* 0x000fe40003f05270 */
[----:B------:R-:W-:Y:S02]  /*0920*/  IADD3 R16, P2, PT, R4, 0x40, RZ ;  /* 0x0000004004107810 */ /* 0x000fe40007f5e0ff */
[----:B0-----:R-:W-:Y:S02]  /*0930*/  IADD3 R12, P1, PT, R12, 0x40, RZ ;  /* 0x000000400c0c7810 */ /* 0x001fe40007f3e0ff */
[----:B-1----:R-:W-:Y:S02]  /*0940*/  IADD3.X R21, PT, PT, RZ, R5, RZ, P2, !PT ;  /* 0x00000005ff157210 */ /* 0x002fe400017fe4ff */
[----:B------:R-:W-:Y:S01]  /*0950*/  IADD3.X R13, PT, PT, RZ, R13, RZ, P1, !PT ;  /* 0x0000000dff0d7210 */ /* 0x000fe20000ffe4ff */
[----:B----4-:R-:W-:-:S04]  /*0960*/  FMUL R14, R14, 0.0099999997764825820923 ;  /* 0x3c23d70a0e0e7820 */ /* 0x010fc80000400000 */
[----:B--2---:R-:W-:-:S05]  /*0970*/  FFMA R19, -R14, R19, R25 ;  /* 0x000000130e137223 */ /* 0x004fca0000000119 */
[----:B------:R3:W-:Y:S01]  /*0980*/  STG.E desc[UR6][R4.64+0x1c], R19 ;  /* 0x00001c1304007986 */ /* 0x0007e2000c101906 */
[----:B------:R-:W-:Y:S05]  /*0990*/  @P0 BRA `(.L_x_1) ;  /* 0xfffffff8005c0947 */ /* 0x000fea000383ffff */
.L_x_0:
[----:B------:R-:W0:Y:S01]  /*09a0*/  LDCU.64 UR8, c[0x0][0x3a8] ;  /* 0x00007500ff0877ac */ /* 0x000e220008000a00 */
[----:B------:R-:W-:Y:S02]  /*09b0*/  LOP3.LUT R0, R0, 0xf, RZ, 0xc0, !PT ;  /* 0x0000000f00007812 */ /* 0x000fe400078ec0ff */
[----:B---3--:R-:W-:Y:S01]  /*09c0*/  SHF.L.U32 R4, R8, 0x2, RZ ;  /* 0x0000000208047819 */ /* 0x008fe200000006ff */
[----:B------:R-:W1:Y:S01]  /*09d0*/  LDCU.64 UR10, c[0x0][0x3b0] ;  /* 0x00007600ff0a77ac */ /* 0x000e620008000a00 */
[----:B------:R-:W-:Y:S02]  /*09e0*/  ISETP.NE.AND P0, PT, R0, RZ, PT ;  /* 0x000000ff0000720c */ /* 0x000fe40003f05270 */
[----:B------:R-:W-:Y:S02]  /*09f0*/  SHF.L.U64.HI R5, R8, 0x2, R17 ;  /* 0x0000000208057819 */ /* 0x000fe40000010211 */
[C---:B------:R-:W-:Y:S02]  /*0a00*/  SHF.L.U32 R8, R10.reuse, 0x2, RZ ;  /* 0x000000020a087819 */ /* 0x040fe400000006ff */
[----:B------:R-:W-:-:S02]  /*0a10*/  SHF.L.U64.HI R9, R10, 0x2, R15 ;  /* 0x000000020a097819 */ /* 0x000fc4000001020f */
[----:B0-----:R-:W-:Y:S02]  /*0a20*/  IADD3 R10, P1, PT, R4, UR8, RZ ;  /* 0x00000008040a7c10 */ /* 0x001fe4000ff3e0ff */
[----:B-1----:R-:W-:Y:S02]  /*0a30*/  IADD3 R12, P2, PT, R8, UR10, RZ ;  /* 0x0000000a080c7c10 */ /* 0x002fe4000ff5e0ff */
[----:B------:R-:W-:Y:S02]  /*0a40*/  IADD3.X R11, PT, PT, R5, UR9, RZ, P1, !PT ;  /* 0x00000009050b7c10 */ /* 0x000fe40008ffe4ff */
[----:B------:R-:W-:Y:S01]  /*0a50*/  IADD3.X R13, PT, PT, R9, UR11, RZ, P2, !PT ;  /* 0x0000000b090d7c10 */ /* 0x000fe200097fe4ff */
[----:B------:R-:W-:Y:S08]  /*0a60*/  @!P0 BRA `(.L_x_2) ;  /* 0x0000000400c08947 */ /* 0x000ff00003800000 */
[----:B------:R-:W0:Y:S01]  /*0a70*/  LDCU UR4, c[0x0][0x388] ;  /* 0x00007100ff0477ac */ /* 0x000e220008000800 */
[----:B------:R-:W-:Y:S01]  /*0a80*/  ISETP.GE.U32.AND P1, PT, R0, 0x8, PT ;  /* 0x000000080000780c */ /* 0x000fe20003f26070 */
[----:B0-----:R-:W-:-:S04]  /*0a90*/  ULOP3.LUT UR5, UR4, 0x7, URZ, 0xc0, !UPT ;  /* 0x0000000704057892 */ /* 0x001fc8000f8ec0ff */
[----:B------:R-:W-:-:S08]  /*0aa0*/  UISETP.NE.AND UP0, UPT, UR5, URZ, UPT ;  /* 0x000000ff0500728c */ /* 0x000fd0000bf05270 */
[----:B------:R-:W-:Y:S05]  /*0ab0*/  @!P1 BRA `(.L_x_3) ;  /* 0x0000000000cc9947 */ /* 0x000fea0003800000 */
[C---:B------:R-:W-:Y:S01]  /*0ac0*/  IMAD.WIDE.U32 R16, R7.reuse, 0x4, R10 ;  /* 0x0000000407107825 */ /* 0x040fe200078e000a */
[----:B------:R-:W2:Y:S03]  /*0ad0*/  LDG.E R6, desc[UR6][R2.64] ;  /* 0x0000000602067981 */ /* 0x000ea6000c1e1900 */
[----:B------:R-:W-:Y:S01]  /*0ae0*/  IMAD.WIDE.U32 R14, R7, 0x4, R12 ;  /* 0x00000004070e7825 */ /* 0x000fe200078e000c */
        /* <DEDUP_REMOVED lines=44> */
[----:B------:R-:W-:Y:S01]  /*0db0*/  IADD3 R7, PT, PT, R7, 0x8, RZ ;  /* 0x0000000807077810 */ /* 0x000fe20007ffe0ff */
[----:B----4-:R-:W-:-:S04]  /*0dc0*/  FMUL R6, R6, 0.0099999997764825820923 ;  /* 0x3c23d70a06067820 */ /* 0x010fc80000400000 */
[----:B--2---:R-:W-:-:S05]  /*0dd0*/  FFMA R21, -R6, R21, R25 ;  /* 0x0000001506157223 */ /* 0x004fca0000000119 */
[----:B------:R3:W-:Y:S02]  /*0de0*/  STG.E desc[UR6][R14.64+0x1c], R21 ;  /* 0x00001c150e007986 */ /* 0x0007e4000c101906 */
.L_x_3:
[----:B------:R-:W-:Y:S05]  /*0df0*/  BRA.U !UP0, `(.L_x_2) ;  /* 0x0000000108dc7547 */ /* 0x000fea000b800000 */
[----:B------:R-:W-:Y:S02]  /*0e00*/  UISETP.GE.U32.AND UP0, UPT, UR5, 0x4, UPT ;  /* 0x000000040500788c */ /* 0x000fe4000bf06070 */
[----:B------:R-:W-:-:S04]  /*0e10*/  ULOP3.LUT UR4, UR4, 0x3, URZ, 0xc0, !UPT ;  /* 0x0000000304047892 */ /* 0x000fc8000f8ec0ff */
[----:B------:R-:W-:-:S03]  /*0e20*/  UISETP.NE.AND UP1, UPT, UR4, URZ, UPT ;  /* 0x000000ff0400728c */ /* 0x000fc6000bf25270 */
[----:B------:R-:W-:Y:S08]  /*0e30*/  BRA.U !UP0, `(.L_x_4) ;  /* 0x00000001086c7547 */ /* 0x000ff0000b800000 */
[C---:B------:R-:W-:Y:S01]  /*0e40*/  IMAD.WIDE.U32 R16, R7.reuse, 0x4, R10 ;  /* 0x0000000407107825 */ /* 0x040fe200078e000a */
[----:B------:R-:W2:Y:S03]  /*0e50*/  LDG.E R6, desc[UR6][R2.64] ;  /* 0x0000000602067981 */ /* 0x000ea6000c1e1900 */
[----:B---3--:R-:W-:Y:S01]  /*0e60*/  IMAD.WIDE.U32 R14, R7, 0x4, R12 ;  /* 0x00000004070e7825 */ /* 0x008fe200078e000c */
        /* <DEDUP_REMOVED lines=18> */
[----:B------:R-:W3:Y:S04]  /*0f90*/  LDG.E R6, desc[UR6][R2.64] ;  /* 0x0000000602067981 */ /* 0x000ee8000c1e1900 */
[----:B0-----:R-:W2:Y:S01]  /*0fa0*/  LDG.E R19, desc[UR6][R16.64+0xc] ;  /* 0x00000c0610137981 */ /* 0x001ea2000c1e1900 */
[----:B------:R-:W-:Y:S01]  /*0fb0*/  IADD3 R7, PT, PT, R7, 0x4, RZ ;  /* 0x0000000407077810 */ /* 0x000fe20007ffe0ff */
[----:B---3--:R-:W-:-:S04]  /*0fc0*/  FMUL R6, R6, 0.0099999997764825820923 ;  /* 0x3c23d70a06067820 */ /* 0x008fc80000400000 */
[----:B--2---:R-:W-:-:S05]  /*0fd0*/  FFMA R19, -R6, R19, R25 ;  /* 0x0000001306137223 */ /* 0x004fca0000000119 */
[----:B------:R1:W-:Y:S02]  /*0fe0*/  STG.E desc[UR6][R14.64+0xc], R19 ;  /* 0x00000c130e007986 */ /* 0x0003e4000c101906 */
.L_x_4:
[----:B------:R-:W-:Y:S05]  /*0ff0*/  BRA.U !UP1, `(.L_x_2) ;  /* 0x00000001095c7547 */ /* 0x000fea000b800000 */
[----:B-1-3--:R-:W-:Y:S01]  /*1000*/  IMAD.WIDE.U32 R14, R7, 0x4, R8 ;  /* 0x00000004070e7825 */ /* 0x00afe200078e0008 */
[----:B------:R-:W-:-:S03]  /*1010*/  UIADD3 UR4, UPT, UPT, -UR4, URZ, URZ ;  /* 0x000000ff04047290 */ /* 0x000fc6000fffe1ff */
[----:B------:R-:W-:Y:S01]  /*1020*/  IMAD.WIDE.U32 R6, R7, 0x4, R4 ;  /* 0x0000000407067825 */ /* 0x000fe200078e0004 */
[----:B------:R-:W-:Y:S02]  /*1030*/  IADD3 R18, P1, PT, R14, UR10, RZ ;  /* 0x0000000a0e127c10 */ /* 0x000fe4000ff3e0ff */
[----:B------:R-:W-:Y:S02]  /*1040*/  IADD3 R14, P2, PT, R6, UR8, RZ ;  /* 0x00000008060e7c10 */ /* 0x000fe4000ff5e0ff */
[----:B------:R-:W-:Y:S02]  /*1050*/  IADD3.X R21, PT, PT, R15, UR11, RZ, P1, !PT ;  /* 0x0000000b0f157c10 */ /* 0x000fe40008ffe4ff */
[----:B------:R-:W-:-:S09]  /*1060*/  IADD3.X R19, PT, PT, R7, UR9, RZ, P2, !PT ;  /* 0x0000000907137c10 */ /* 0x000fd200097fe4ff */
.L_x_5:
[----:B------:R-:W-:Y:S01]  /*1070*/  MOV R15, R19 ;  /* 0x00000013000f7202 */ /* 0x000fe20000000f00 */
[----:B------:R-:W2:Y:S01]  /*1080*/  LDG.E R16, desc[UR6][R2.64] ;  /* 0x0000000602107981 */ /* 0x000ea2000c1e1900 */
[----:B0-----:R-:W-:Y:S02]  /*1090*/  MOV R6, R18 ;  /* 0x0000001200067202 */ /* 0x001fe40000000f00 */
[----:B------:R-:W-:Y:S02]  /*10a0*/  MOV R7, R21 ;  /* 0x0000001500077202 */ /* 0x000fe40000000f00 */
[----:B------:R0:W3:Y:S04]  /*10b0*/  LDG.E R15, desc[UR6][R14.64] ;  /* 0x000000060e0f7981 */ /* 0x0000e8000c1e1900 */
[----:B------:R-:W3:Y:S01]  /*10c0*/  LDG.E R17, desc[UR6][R6.64] ;  /* 0x0000000606117981 */ /* 0x000ee2000c1e1900 */
[----:B------:R-:W-:Y:S01]  /*10d0*/  UIADD3 UR4, UPT, UPT, UR4, 0x1, URZ ;  /* 0x0000000104047890 */ /* 0x000fe2000fffe0ff */
[----:B------:R-:W-:-:S03]  /*10e0*/  IADD3 R18, P1, PT, R6, 0x4, RZ ;  /* 0x0000000406127810 */ /* 0x000fc60007f3e0ff */
[----:B------:R-:W-:Y:S01]  /*10f0*/  UISETP.NE.AND UP0, UPT, UR4, URZ, UPT ;  /* 0x000000ff0400728c */ /* 0x000fe2000bf05270 */
[----:B0-----:R-:W-:Y:S02]  /*1100*/  IADD3 R14, P2, PT, R14, 0x4, RZ ;  /* 0x000000040e0e7810 */ /* 0x001fe40007f5e0ff */
[----:B------:R-:W-:Y:S02]  /*1110*/  IADD3.X R21, PT, PT, RZ, R7, RZ, P1, !PT ;  /* 0x00000007ff157210 */ /* 0x000fe40000ffe4ff */
[----:B------:R-:W-:Y:S01]  /*1120*/  IADD3.X R19, PT, PT, RZ, R19, RZ, P2, !PT ;  /* 0x00000013ff137210 */ /* 0x000fe200017fe4ff */
[----:B--2---:R-:W-:-:S04]  /*1130*/  FMUL R16, R16, -0.0099999997764825820923 ;  /* 0xbc23d70a10107820 */ /* 0x004fc80000400000 */
[----:B---3--:R-:W-:-:S05]  /*1140*/  FFMA R17, R16, R15, R17 ;  /* 0x0000000f10117223 */ /* 0x008fca0000000011 */
[----:B------:R0:W-:Y:S01]  /*1150*/  STG.E desc[UR6][R6.64], R17 ;  /* 0x0000001106007986 */ /* 0x0001e2000c101906 */
[----:B------:R-:W-:Y:S05]  /*1160*/  BRA.U UP0, `(.L_x_5) ;  /* 0xfffffffd00c07547 */ /* 0x000fea000b83ffff */
.L_x_2:
[----:B------:R-:W2:Y:S01]  /*1170*/  LDCU UR4, c[0x0][0x388] ;  /* 0x00007100ff0477ac */ /* 0x000ea20008000800 */
[----:B0-----:R-:W-:Y:S01]  /*1180*/  HFMA2 R7, -RZ, RZ, 0, 0 ;  /* 0x00000000ff077431 */ /* 0x001fe200000001ff */
[----:B--2---:R-:W-:-:S09]  /*1190*/  UISETP.GE.U32.AND UP0, UPT, UR4, 0x10, UPT ;  /* 0x000000100400788c */ /* 0x004fd2000bf06070 */
[----:B------:R-:W-:Y:S05]  /*11a0*/  BRA.U !UP0, `(.L_x_6) ;  /* 0x0000000508c47547 */ /* 0x000fea000b800000 */
[----:B------:R-:W-:Y:S01]  /*11b0*/  IADD3 R18, PT, PT, R4, UR8, RZ ;  /* 0x0000000804127c10 */ /* 0x000fe2000fffe0ff */
[----:B------:R-:W-:Y:S01]  /*11c0*/  ULOP3.LUT UR12, UR4, 0x7ffffff0, URZ, 0xc0, !UPT ;  /* 0x7ffffff0040c7892 */ /* 0x000fe2000f8ec0ff */
[----:B------:R-:W-:Y:S02]  /*11d0*/  IADD3 R16, P1, PT, R12, 0x20, RZ ;  /* 0x000000200c107810 */ /* 0x000fe40007f3e0ff */
[----:B------:R-:W-:Y:S01]  /*11e0*/  IADD3 R18, P2, PT, R18, 0x20, RZ ;  /* 0x0000002012127810 */ /* 0x000fe20007f5e0ff */
[----:B------:R-:W-:Y:S01]  /*11f0*/  UIADD3 UR5, UPT, UPT, -UR12, URZ, URZ ;  /* 0x000000ff0c057290 */ /* 0x000fe2000fffe1ff */
[----:B------:R-:W-:Y:S02]  /*1200*/  IADD3.X R17, PT, PT, RZ, R13, RZ, P1, !PT ;  /* 0x0000000dff117210 */ /* 0x000fe40000ffe4ff */
[----:B------:R-:W-:Y:S02]  /*1210*/  MOV R7, UR12 ;  /* 0x0000000c00077c02 */ /* 0x000fe40008000f00 */
[----:B-1-3--:R-:W-:-:S07]  /*1220*/  IADD3.X R21, PT, PT, RZ, R11, RZ, P2, !PT ;  /* 0x0000000bff157210 */ /* 0x00afce00017fe4ff */
.L_x_7:
[----:B----4-:R-:W-:Y:S01]  /*1230*/  MOV R14, R18 ;  /* 0x00000012000e7202 */ /* 0x010fe20000000f00 */
        /* <DEDUP_REMOVED lines=92> */
[----:B------:R-:W3:Y:S04]  /*1800*/  LDG.E R6, desc[UR6][R2.64] ;  /* 0x0000000602067981 */ /* 0x000ee8000c1e1900 */
[----:B0-----:R0:W2:Y:S01]  /*1810*/  LDG.E R19, desc[UR6][R16.64+0x1c] ;  /* 0x00001c0610137981 */ /* 0x0010a2000c1e1900 */
[----:B------:R-:W-:-:S04]  /*1820*/  UIADD3 UR5, UPT, UPT, UR5, 0x10, URZ ;  /* 0x0000001005057890 */ /* 0x000fc8000fffe0ff */
[----:B------:R-:W-:Y:S01]  /*1830*/  UISETP.NE.AND UP0, UPT, UR5, URZ, UPT ;  /* 0x000000ff0500728c */ /* 0x000fe2000bf05270 */
[----:B------:R-:W-:Y:S02]  /*1840*/  IADD3 R18, P2, PT, R14, 0x40, RZ ;  /* 0x000000400e127810 */ /* 0x000fe40007f5e0ff */
[----:B0-----:R-:W-:Y:S02]  /*1850*/  IADD3 R16, P1, PT, R16, 0x40, RZ ;  /* 0x0000004010107810 */ /* 0x001fe40007f3e0ff */
[----:B-1----:R-:W-:Y:S02]  /*1860*/  IADD3.X R21, PT, PT, RZ, R15, RZ, P2, !PT ;  /* 0x0000000fff157210 */ /* 0x002fe400017fe4ff */
[----:B------:R-:W-:Y:S01]  /*1870*/  IADD3.X R17, PT, PT, RZ, R17, RZ, P1, !PT ;  /* 0x00000011ff117210 */ /* 0x000fe20000ffe4ff */
[----:B---3--:R-:W-:-:S04]  /*1880*/  FMUL R6, R6, 0.0099999997764825820923 ;  /* 0x3c23d70a06067820 */ /* 0x008fc80000400000 */
[----:B--2---:R-:W-:-:S05]  /*1890*/  FFMA R19, -R6, R19, R25 ;  /* 0x0000001306137223 */ /* 0x004fca0000000119 */
[----:B------:R4:W-:Y:S01]  /*18a0*/  STG.E desc[UR6][R14.64+0x1c], R19 ;  /* 0x00001c130e007986 */ /* 0x0009e2000c101906 */
[----:B------:R-:W-:Y:S05]  /*18b0*/  BRA.U UP0, `(.L_x_7) ;  /* 0xfffffff9005c7547 */ /* 0x000fea000b83ffff */
.L_x_6:
[----:B------:R-:W-:Y:S05]  /*18c0*/  @!P0 EXIT ;  /* 0x000000000000894d */ /* 0x000fea0003800000 */
[----:B------:R-:W-:Y:S01]  /*18d0*/  ISETP.GE.U32.AND P0, PT, R0, 0x8, PT ;  /* 0x000000080000780c */ /* 0x000fe20003f06070 */
[----:B------:R-:W-:-:S06]  /*18e0*/  ULOP3.LUT UR5, UR4, 0x7, URZ, 0xc0, !UPT ;  /* 0x0000000704057892 */ /* 0x000fcc000f8ec0ff */
[----:B------:R-:W-:-:S06]  /*18f0*/  ISETP.NE.AND P1, PT, RZ, UR5, PT ;  /* 0x00000005ff007c0c */ /* 0x000fcc000bf25270 */
[----:B------:R-:W-:Y:S07]  /*1900*/  @!P0 BRA `(.L_x_8) ;  /* 0x0000000000cc8947 */ /* 0x000fee0003800000 */
[C---:B------:R-:W-:Y:S01]  /*1910*/  IMAD.WIDE.U32 R16, R7.reuse, 0x4, R12 ;  /* 0x0000000407107825 */ /* 0x040fe200078e000c */
[----:B------:R-:W2:Y:S03]  /*1920*/  LDG.E R0, desc[UR6][R2.64] ;  /* 0x0000000602007981 */ /* 0x000ea6000c1e1900 */
[----:B-1-34-:R-:W-:Y:S01]  /*1930*/  IMAD.WIDE.U32 R14, R7, 0x4, R10 ;  /* 0x00000004070e7825 */ /* 0x01afe200078e000a */
        /* <DEDUP_REMOVED lines=48> */
.L_x_8:
[----:B------:R-:W-:Y:S05]  /*1c40*/  @!P1 EXIT ;  /* 0x000000000000994d */ /* 0x000fea0003800000 */
[----:B------:R-:W-:Y:S02]  /*1c50*/  UISETP.GE.U32.AND UP0, UPT, UR5, 0x4, UPT ;  /* 0x000000040500788c */ /* 0x000fe4000bf06070 */
[----:B------:R-:W-:-:S06]  /*1c60*/  ULOP3.LUT UR4, UR4, 0x3, URZ, 0xc0, !UPT ;  /* 0x0000000304047892 */ /* 0x000fcc000f8ec0ff */
[----:B------:R-:W-:Y:S01]  /*1c70*/  ISETP.NE.AND P0, PT, RZ, UR4, PT ;  /* 0x00000004ff007c0c */ /* 0x000fe2000bf05270 */
[----:B------:R-:W-:-:S12]  /*1c80*/  BRA.U !UP0, `(.L_x_9) ;  /* 0x00000001086c7547 */ /* 0x000fd8000b800000 */
[C---:B------:R-:W-:Y:S01]  /*1c90*/  IMAD.WIDE.U32 R12, R7.reuse, 0x4, R12 ;  /* 0x00000004070c7825 */ /* 0x040fe200078e000c */
[----:B------:R-:W2:Y:S03]  /*1ca0*/  LDG.E R0, desc[UR6][R2.64] ;  /* 0x0000000602007981 */ /* 0x000ea6000c1e1900 */
[----:B------:R-:W-:Y:S01]  /*1cb0*/  IMAD.WIDE.U32 R10, R7, 0x4, R10 ;  /* 0x00000004070a7825 */ /* 0x000fe200078e000a */
[----:B-1-34-:R-:W3:Y:S04]  /*1cc0*/  LDG.E R15, desc[UR6][R12.64] ;  /* 0x000000060c0f7981 */ /* 0x01aee8000c1e1900 */
        /* <DEDUP_REMOVED lines=11> */
[----:B------:R-:W3:Y:S04]  /*1d80*/  LDG.E R0, desc[UR6][R2.64] ;  /* 0x0000000602007981 */ /* 0x000ee8000c1e1900 */
[----:B------:R-:W5:Y:S01]  /*1d90*/  LDG.E R19, desc[UR6][R12.64+0x8] ;  /* 0x000008060c137981 */ /* 0x000f62000c1e1900 */
[----:B---3--:R-:W-:-:S04]  /*1da0*/  FMUL R0, R0, 0.0099999997764825820923 ;  /* 0x3c23d70a00007820 */ /* 0x008fc80000400000 */
[----:B-----5:R-:W-:Y:S02]  /*1db0*/  FFMA R19, -R0, R19, R21 ;  /* 0x0000001300137223 */ /* 0x020fe40000000115 */
[----:B------:R-:W3:Y:S04]  /*1dc0*/  LDG.E R21, desc[UR6][R10.64+0xc] ;  /* 0x00000c060a157981 */ /* 0x000ee8000c1e1900 */
[----:B------:R2:W-:Y:S04]  /*1dd0*/  STG.E desc[UR6][R10.64+0x8], R19 ;  /* 0x000008130a007986 */ /* 0x0005e8000c101906 */
[----:B------:R-:W4:Y:S04]  /*1de0*/  LDG.E R0, desc[UR6][R2.64] ;  /* 0x0000000602007981 */ /* 0x000f28000c1e1900 */
[----:B0-----:R-:W3:Y:S01]  /*1df0*/  LDG.E R15, desc[UR6][R12.64+0xc] ;  /* 0x00000c060c0f7981 */ /* 0x001ee2000c1e1900 */
[----:B------:R-:W-:Y:S01]  /*1e00*/  IADD3 R7, PT, PT, R7, 0x4, RZ ;  /* 0x0000000407077810 */ /* 0x000fe20007ffe0ff */
[----:B----4-:R-:W-:-:S04]  /*1e10*/  FMUL R0, R0, 0.0099999997764825820923 ;  /* 0x3c23d70a00007820 */ /* 0x010fc80000400000 */
[----:B---3--:R-:W-:-:S05]  /*1e20*/  FFMA R15, -R0, R15, R21 ;  /* 0x0000000f000f7223 */ /* 0x008fca0000000115 */
[----:B------:R2:W-:Y:S02]  /*1e30*/  STG.E desc[UR6][R10.64+0xc], R15 ;  /* 0x00000c0f0a007986 */ /* 0x0005e4000c101906 */
.L_x_9:
[----:B------:R-:W-:Y:S05]  /*1e40*/  @!P0 EXIT ;  /* 0x000000000000894d */ /* 0x000fea0003800000 */
[----:B------:R-:W-:Y:S01]  /*1e50*/  IMAD.WIDE.U32 R4, R7, 0x4, R4 ;  /* 0x0000000407047825 */ /* 0x000fe200078e0004 */
[----:B------:R-:W-:-:S03]  /*1e60*/  UIADD3 UR4, UPT, UPT, -UR4, URZ, URZ ;  /* 0x000000ff04047290 */ /* 0x000fc6000fffe1ff */
[----:B------:R-:W-:Y:S01]  /*1e70*/  IMAD.WIDE.U32 R6, R7, 0x4, R8 ;  /* 0x0000000407067825 */ /* 0x000fe200078e0008 */
[----:B------:R-:W-:Y:S02]  /*1e80*/  IADD3 R8, P0, PT, R4, UR8, RZ ;  /* 0x0000000804087c10 */ /* 0x000fe4000ff1e0ff */
[----:B------:R-:W-:Y:S02]  /*1e90*/  IADD3 R6, P1, PT, R6, UR10, RZ ;  /* 0x0000000a06067c10 */ /* 0x000fe4000ff3e0ff */
[----:B------:R-:W-:Y:S02]  /*1ea0*/  IADD3.X R13, PT, PT, R5, UR9, RZ, P0, !PT ;  /* 0x00000009050d7c10 */ /* 0x000fe400087fe4ff */
[----:B--2---:R-:W-:-:S09]  /*1eb0*/  IADD3.X R11, PT, PT, R7, UR11, RZ, P1, !PT ;  /* 0x0000000b070b7c10 */ /* 0x004fd20008ffe4ff */
.L_x_10:
[----:B------:R-:W-:Y:S01]  /*1ec0*/  MOV R7, R11 ;  /* 0x0000000b00077202 */ /* 0x000fe20000000f00 */
[----:B------:R-:W2:Y:S01]  /*1ed0*/  LDG.E R0, desc[UR6][R2.64] ;  /* 0x0000000602007981 */ /* 0x000ea2000c1e1900 */
[----:B0-----:R-:W-:Y:S02]  /*1ee0*/  MOV R4, R8 ;  /* 0x0000000800047202 */ /* 0x001fe40000000f00 */
[----:B------:R-:W-:Y:S02]  /*1ef0*/  MOV R5, R13 ;  /* 0x0000000d00057202 */ /* 0x000fe40000000f00 */
[----:B------:R0:W5:Y:S04]  /*1f00*/  LDG.E R7, desc[UR6][R6.64] ;  /* 0x0000000606077981 */ /* 0x000168000c1e1900 */
[----:B------:R-:W5:Y:S01]  /*1f10*/  LDG.E R9, desc[UR6][R4.64] ;  /* 0x0000000604097981 */ /* 0x000f62000c1e1900 */
[----:B------:R-:W-:Y:S01]  /*1f20*/  UIADD3 UR4, UPT, UPT, UR4, 0x1, URZ ;  /* 0x0000000104047890 */ /* 0x000fe2000fffe0ff */
[----:B------:R-:W-:-:S03]  /*1f30*/  IADD3 R8, P0, PT, R4, 0x4, RZ ;  /* 0x0000000404087810 */ /* 0x000fc60007f1e0ff */
[----:B------:R-:W-:Y:S01]  /*1f40*/  UISETP.NE.AND UP0, UPT, UR4, URZ, UPT ;  /* 0x000000ff0400728c */ /* 0x000fe2000bf05270 */
[----:B0-----:R-:W-:Y:S02]  /*1f50*/  IADD3 R6, P1, PT, R6, 0x4, RZ ;  /* 0x0000000406067810 */ /* 0x001fe40007f3e0ff */
[----:B------:R-:W-:Y:S02]  /*1f60*/  IADD3.X R13, PT, PT, RZ, R5, RZ, P0, !PT ;  /* 0x00000005ff0d7210 */ /* 0x000fe400007fe4ff */
[----:B------:R-:W-:Y:S01]  /*1f70*/  IADD3.X R11, PT, PT, RZ, R11, RZ, P1, !PT ;  /* 0x0000000bff0b7210 */ /* 0x000fe20000ffe4ff */
[----:B--2---:R-:W-:-:S04]  /*1f80*/  FMUL R0, R0, -0.0099999997764825820923 ;  /* 0xbc23d70a00007820 */ /* 0x004fc80000400000 */
[----:B-----5:R-:W-:-:S05]  /*1f90*/  FFMA R9, R0, R7, R9 ;  /* 0x0000000700097223 */ /* 0x020fca0000000009 */
[----:B------:R0:W-:Y:S01]  /*1fa0*/  STG.E desc[UR6][R4.64], R9 ;  /* 0x0000000904007986 */ /* 0x0001e2000c101906 */
[----:B------:R-:W-:Y:S05]  /*1fb0*/  BRA.U UP0, `(.L_x_10) ;  /* 0xfffffffd00c07547 */ /* 0x000fea000b83ffff */
[----:B------:R-:W-:Y:S05]  /*1fc0*/  EXIT ;  /* 0x000000000000794d */ /* 0x000fea0003800000 */
.L_x_11:
[----:B------:R-:W-:-:S00]  /*1fd0*/  BRA `(.L_x_11) ;  /* 0xfffffffc00fc7947 */ /* 0x000fc0000383ffff */
[----:B------:R-:W-:-:S00]  /*1fe0*/  NOP ;  /* 0x0000000000007918 */ /* 0x000fc00000000000 */
        /* <DEDUP_REMOVED lines=9> */
.L_x_59:


//--------------------- .text._Z16gpu_compute_lossxiPKxS0_PKfS2_S2_Pf --------------------------
	.section	.text._Z16gpu_compute_lossxiPKxS0_PKfS2_S2_Pf,"ax",@progbits
	.align	128
        .global         _Z16gpu_compute_lossxiPKxS0_PKfS2_S2_Pf
        .type           _Z16gpu_compute_lossxiPKxS0_PKfS2_S2_Pf,@function
        .size           _Z16gpu_compute_lossxiPKxS0_PKfS2_S2_Pf,(.L_x_60 - _Z16gpu_compute_lossxiPKxS0_PKfS2_S2_Pf)
        .other          _Z16gpu_compute_lossxiPKxS0_PKfS2_S2_Pf,@"STO_CUDA_ENTRY STV_DEFAULT"
_Z16gpu_compute_lossxiPKxS0_PKfS2_S2_Pf:
.text._Z16gpu_compute_lossxiPKxS0_PKfS2_S2_Pf:
        /* <DEDUP_REMOVED lines=10> */
[----:B------:R-:W-:Y:S01]  /*00a0*/  IMAD.SHL.U32 R2, R0, 0x8, RZ ;  /* 0x0000000800027824 */ /* 0x000fe200078e00ff */
[----:B------:R-:W-:Y:S01]  /*00b0*/  SHF.R.U32.HI R3, RZ, 0x1d, R0 ;  /* 0x0000001dff037819 */ /* 0x000fe20000011600 */
[----:B------:R-:W1:Y:S01]  /*00c0*/  LDC R8, c[0x0][0x388] ;  /* 0x0000e200ff087b82 */ /* 0x000e620000000800 */
[----:B------:R-:W2:Y:S02]  /*00d0*/  LDCU.64 UR4, c[0x0][0x358] ;  /* 0x00006b00ff0477ac */ /* 0x000ea40008000a00 */
[C---:B0-----:R-:W-:Y:S02]  /*00e0*/  IADD3 R4, P0, PT, R2.reuse, UR8, RZ ;  /* 0x0000000802047c10 */ /* 0x041fe4000ff1e0ff */
[----:B------:R-:W-:Y:S02]  /*00f0*/  IADD3 R2, P1, PT, R2, UR10, RZ ;  /* 0x0000000a02027c10 */ /* 0x000fe4000ff3e0ff */
[----:B------:R-:W-:-:S02]  /*0100*/  IADD3.X R5, PT, PT, R3, UR9, RZ, P0, !PT ;  /* 0x0000000903057c10 */ /* 0x000fc400087fe4ff */
[----:B------:R-:W-:-:S04]  /*0110*/  IADD3.X R3, PT, PT, R3, UR11, RZ, P1, !PT ;  /* 0x0000000b03037c10 */ /* 0x000fc80008ffe4ff */
[----:B--2---:R-:W2:Y:S04]  /*0120*/  LDG.E.64 R4, desc[UR4][R4.64] ;  /* 0x0000000404047981 */ /* 0x004ea8000c1e1b00 */
[----:B------:R-:W3:Y:S01]  /*0130*/  LDG.E.64 R2, desc[UR4][R2.64] ;  /* 0x0000000402027981 */ /* 0x000ee2000c1e1b00 */
[----:B-1----:R-:W-:Y:S02]  /*0140*/  ISETP.GE.AND P0, PT, R8, 0x1, PT ;  /* 0x000000010800780c */ /* 0x002fe40003f06270 */
[----:B------:R-:W-:Y:S01]  /*0150*/  SHF.R.S32.HI R7, RZ, 0x1f, R8 ;  /* 0x0000001fff077819 */ /* 0x000fe20000011408 */
[-C--:B--2---:R-:W-:Y:S02]  /*0160*/  IMAD R6, R5, R8.reuse, RZ ;  /* 0x0000000805067224 */ /* 0x084fe400078e02ff */
[----:B---3--:R-:W-:-:S02]  /*0170*/  IMAD R10, R3, R8, RZ ;  /* 0x00000008030a7224 */ /* 0x008fc400078e02ff */
[-C--:B------:R-:W-:Y:S02]  /*0180*/  IMAD R9, R4, R7.reuse, R6 ;  /* 0x0000000704097224 */ /* 0x080fe400078e0206 */
[----:B------:R-:W-:Y:S02]  /*0190*/  IMAD R11, R2, R7, R10 ;  /* 0x00000007020b7224 */ /* 0x000fe400078e020a */
[----:B------:R-:W-:Y:S02]  /*01a0*/  IMAD.MOV.U32 R6, RZ, RZ, RZ ;  /* 0x000000ffff067224 */ /* 0x000fe400078e00ff */
[----:B------:R-:W-:Y:S05]  /*01b0*/  @!P0 BRA `(.L_x_12) ;  /* 0x0000000400dc8947 */ /* 0x000fea0003800000 */
[----:B------:R-:W-:Y:S01]  /*01c0*/  ISETP.GE.U32.AND P1, PT, R8, 0x8, PT ;  /* 0x000000080800780c */ /* 0x000fe20003f26070 */
[----:B------:R-:W-:Y:S01]  /*01d0*/  IMAD.WIDE.U32 R4, R4, R8, RZ ;  /* 0x0000000804047225 */ /* 0x000fe200078e00ff */
[----:B------:R-:W-:-:S03]  /*01e0*/  LOP3.LUT R24, R8, 0x7, RZ, 0xc0, !PT ;  /* 0x0000000708187812 */ /* 0x000fc600078ec0ff */
[----:B------:R-:W-:Y:S01]  /*01f0*/  IMAD.WIDE.U32 R2, R2, R8, RZ ;  /* 0x0000000802027225 */ /* 0x000fe200078e00ff */
[----:B------:R-:W-:-:S03]  /*0200*/  ISETP.NE.AND P0, PT, R24, RZ, PT ;  /* 0x000000ff1800720c */ /* 0x000fc60003f05270 */
[----:B------:R-:W-:Y:S02]  /*0210*/  IMAD.IADD R7, R5, 0x1, R9 ;  /* 0x0000000105077824 */ /* 0x000fe400078e0209 */
[----:B------:R-:W-:Y:S02]  /*0220*/  IMAD.MOV.U32 R6, RZ, RZ, RZ ;  /* 0x000000ffff067224 */ /* 0x000fe400078e00ff */
[----:B------:R-:W-:Y:S02]  /*0230*/  IMAD.MOV.U32 R15, RZ, RZ, RZ ;  /* 0x000000ffff0f7224 */ /* 0x000fe400078e00ff */
[----:B------:R-:W-:Y:S01]  /*0240*/  IMAD.IADD R9, R3, 0x1, R11 ;  /* 0x0000000103097824 */ /* 0x000fe200078e020b */
[----:B------:R-:W-:Y:S06]  /*0250*/  @!P1 BRA `(.L_x_13) ;  /* 0x0000000000bc9947 */ /* 0x000fec0003800000 */
[----:B------:R-:W0:Y:S01]  /*0260*/  LDCU.64 UR6, c[0x0][0x3a8] ;  /* 0x00007500ff0677ac */ /* 0x000e220008000a00 */
[----:B------:R-:W-:Y:S01]  /*0270*/  LOP3.LUT R15, R8, 0x7ffffff8, RZ, 0xc0, !PT ;  /* 0x7ffffff8080f7812 */ /* 0x000fe200078ec0ff */
[----:B------:R-:W-:Y:S01]  /*0280*/  IMAD.MOV.U32 R6, RZ, RZ, RZ ;  /* 0x000000ffff067224 */ /* 0x000fe200078e00ff */
[----:B------:R-:W1:Y:S03]  /*0290*/  LDCU.64 UR8, c[0x0][0x3b0] ;  /* 0x00007600ff0877ac */ /* 0x000e660008000a00 */
[----:B------:R-:W-:Y:S01]  /*02a0*/  IMAD.MOV R14, RZ, RZ, -R15 ;  /* 0x000000ffff0e7224 */ /* 0x000fe200078e0a0f */
[----:B0-----:R-:W-:Y:S02]  /*02b0*/  LEA R19, P1, R4, UR6, 0x2 ;  /* 0x0000000604137c11 */ /* 0x001fe4000f8210ff */
[----:B-1----:R-:W-:Y:S02]  /*02c0*/  LEA R16, P3, R2, UR8, 0x2 ;  /* 0x0000000802107c11 */ /* 0x002fe4000f8610ff */
[----:B------:R-:W-:-:S02]  /*02d0*/  IADD3 R19, P2, PT, R19, 0x10, RZ ;  /* 0x0000001013137810 */ /* 0x000fc40007f5e0ff */
[----:B------:R-:W-:Y:S02]  /*02e0*/  IADD3 R16, P4, PT, R16, 0x10, RZ ;  /* 0x0000001010107810 */ /* 0x000fe40007f9e0ff */
[----:B------:R-:W-:Y:S02]  /*02f0*/  LEA.HI.X R20, R4, UR7, R7, 0x2, P1 ;  /* 0x0000000704147c11 */ /* 0x000fe400088f1407 */
[----:B------:R-:W-:-:S03]  /*0300*/  LEA.HI.X R13, R2, UR9, R9, 0x2, P3 ;  /* 0x00000009020d7c11 */ /* 0x000fc600098f1409 */
[----:B------:R-:W-:Y:S02]  /*0310*/  IMAD.X R20, RZ, RZ, R20, P2 ;  /* 0x000000ffff147224 */ /* 0x000fe400010e0614 */
[----:B------:R-:W-:-:S07]  /*0320*/  IMAD.X R13, RZ, RZ, R13, P4 ;  /* 0x000000ffff0d7224 */ /* 0x000fce00020e060d */
.L_x_14:
[----:B------:R-:W-:Y:S02]  /*0330*/  IMAD.MOV.U32 R10, RZ, RZ, R19 ;  /* 0x000000ffff0a7224 */ /* 0x000fe400078e0013 */
[----:B------:R-:W-:Y:S02]  /*0340*/  IMAD.MOV.U32 R11, RZ, RZ, R20 ;  /* 0x000000ffff0b7224 */ /* 0x000fe400078e0014 */
[----:B------:R-:W-:-:S03]  /*0350*/  IMAD.MOV.U32 R12, RZ, RZ, R16 ;  /* 0x000000ffff0c7224 */ /* 0x000fc600078e0010 */
[----:B------:R-:W2:Y:S04]  /*0360*/  LDG.E R19, desc[UR4][R10.64+-0x10] ;  /* 0xfffff0040a137981 */ /* 0x000ea8000c1e1900 */
[----:B------:R-:W2:Y:S04]  /*0370*/  LDG.E R20, desc[UR4][R12.64+-0x10] ;  /* 0xfffff0040c147981 */ /* 0x000ea8000c1e1900 */
[----:B------:R-:W3:Y:S04]  /*0380*/  LDG.E R23, desc[UR4][R10.64+-0xc] ;  /* 0xfffff4040a177981 */ /* 0x000ee8000c1e1900 */
[----:B------:R-:W3:Y:S04]  /*0390*/  LDG.E R22, desc[UR4][R12.64+-0xc] ;  /* 0xfffff4040c167981 */ /* 0x000ee8000c1e1900 */
[----:B------:R-:W4:Y:S04]  /*03a0*/  LDG.E R21, desc[UR4][R10.64+-0x8] ;  /* 0xfffff8040a157981 */ /* 0x000f28000c1e1900 */
[----:B------:R-:W4:Y:S04]  /*03b0*/  LDG.E R18, desc[UR4][R12.64+-0x8] ;  /* 0xfffff8040c127981 */ /* 0x000f28000c1e1900 */
[----:B------:R-:W5:Y:S04]  /*03c0*/  LDG.E R16, desc[UR4][R10.64+-0x4] ;  /* 0xfffffc040a107981 */ /* 0x000f68000c1e1900 */
[----:B------:R-:W5:Y:S04]  /*03d0*/  LDG.E R17, desc[UR4][R12.64+-0x4] ;  /* 0xfffffc040c117981 */ /* 0x000f68000c1e1900 */
[----:B------:R-:W5:Y:S01]  /*03e0*/  LDG.E R25, desc[UR4][R12.64+0x8] ;  /* 0x000008040c197981 */ /* 0x000f62000c1e1900 */
[----:B--2---:R-:W-:-:S03]  /*03f0*/  FFMA R20, R19, R20, R6 ;  /* 0x0000001413147223 */ /* 0x004fc60000000006 */
[----:B------:R-:W2:Y:S04]  /*0400*/  LDG.E R6, desc[UR4][R10.64] ;  /* 0x000000040a067981 */ /* 0x000ea8000c1e1900 */
[----:B------:R-:W2:Y:S01]  /*0410*/  LDG.E R19, desc[UR4][R12.64] ;  /* 0x000000040c137981 */ /* 0x000ea2000c1e1900 */
[----:B---3--:R-:W-:-:S03]  /*0420*/  FFMA R22, R23, R22, R20 ;  /* 0x0000001617167223 */ /* 0x008fc60000000014 */
[----:B------:R-:W3:Y:S04]  /*0430*/  LDG.E R20, desc[UR4][R10.64+0x4] ;  /* 0x000004040a147981 */ /* 0x000ee8000c1e1900 */
[----:B------:R-:W3:Y:S01]  /*0440*/  LDG.E R23, desc[UR4][R12.64+0x4] ;  /* 0x000004040c177981 */ /* 0x000ee2000c1e1900 */
[----:B----4-:R-:W-:-:S03]  /*0450*/  FFMA R27, R21, R18, R22 ;  /* 0x00000012151b7223 */ /* 0x010fc60000000016 */
[----:B------:R-:W4:Y:S04]  /*0460*/  LDG.E R22, desc[UR4][R10.64+0x8] ;  /* 0x000008040a167981 */ /* 0x000f28000c1e1900 */
[----:B------:R-:W4:Y:S04]  /*0470*/  LDG.E R18, desc[UR4][R10.64+0xc] ;  /* 0x00000c040a127981 */ /* 0x000f28000c1e1900 */
[----:B------:R0:W4:Y:S01]  /*0480*/  LDG.E R21, desc[UR4][R12.64+0xc] ;  /* 0x00000c040c157981 */ /* 0x000122000c1e1900 */
[----:B------:R-:W-:Y:S02]  /*0490*/  VIADD R14, R14, 0x8 ;  /* 0x000000080e0e7836 */ /* 0x000fe40000000000 */
[----:B-----5:R-:W-:-:S03]  /*04a0*/  FFMA R17, R16, R17, R27 ;  /* 0x0000001110117223 */ /* 0x020fc6000000001b */
[----:B------:R-:W-:Y:S02]  /*04b0*/  ISETP.NE.AND P1, PT, R14, RZ, PT ;  /* 0x000000ff0e00720c */ /* 0x000fe40003f25270 */
[----:B------:R-:W-:-:S05]  /*04c0*/  IADD3 R16, P3, PT, R12, 0x20, RZ ;  /* 0x000000200c107810 */ /* 0x000fca0007f7e0ff */
[----:B0-----:R-:W-:Y:S02]  /*04d0*/  IMAD.X R13, RZ, RZ, R13, P3 ;  /* 0x000000ffff0d7224 */ /* 0x001fe400018e060d */
[----:B--2---:R-:W-:Y:S01]  /*04e0*/  FFMA R17, R6, R19, R17 ;  /* 0x0000001306117223 */ /* 0x004fe20000000011 */
[----:B------:R-:W-:-:S03]  /*04f0*/  IADD3 R19, P2, PT, R10, 0x20, RZ ;  /* 0x000000200a137810 */ /* 0x000fc60007f5e0ff */
[----:B---3--:R-:W-:-:S04]  /*0500*/  FFMA R17, R20, R23, R17 ;  /* 0x0000001714117223 */ /* 0x008fc80000000011 */
[----:B----4-:R-:W-:Y:S01]  /*0510*/  FFMA R17, R22, R25, R17 ;  /* 0x0000001916117223 */ /* 0x010fe20000000011 */
[----:B------:R-:W-:-:S03]  /*0520*/  IMAD.X R20, RZ, RZ, R11, P2 ;  /* 0x000000ffff147224 */ /* 0x000fc600010e060b */
[----:B------:R-:W-:Y:S01]  /*0530*/  FFMA R6, R18, R21, R17 ;  /* 0x0000001512067223 */ /* 0x000fe20000000011 */
[----:B------:R-:W-:Y:S06]  /*0540*/  @P1 BRA `(.L_x_14) ;  /* 0xfffffffc00781947 */ /* 0x000fec000383ffff */
.L_x_13:
[----:B------:R-:W-:Y:S05]  /*0550*/  @!P0 BRA `(.L_x_12) ;  /* 0x0000000000f48947 */ /* 0x000fea0003800000 */
[----:B------:R-:W-:Y:S02]  /*0560*/  ISETP.GE.U32.AND P0, PT, R24, 0x4, PT ;  /* 0x000000041800780c */ /* 0x000fe40003f06070 */
[----:B------:R-:W-:-:S04]  /*0570*/  LOP3.LUT R22, R8, 0x3, RZ, 0xc0, !PT ;  /* 0x0000000308167812 */ /* 0x000fc800078ec0ff */
[----:B------:R-:W-:-:S07]  /*0580*/  ISETP.NE.AND P1, PT, R22, RZ, PT ;  /* 0x000000ff1600720c */ /* 0x000fce0003f25270 */
[----:B------:R-:W-:Y:S06]  /*0590*/  @!P0 BRA `(.L_x_15) ;  /* 0x00000000005c8947 */ /* 0x000fec0003800000 */
[----:B------:R-:W0:Y:S01]  /*05a0*/  LDCU.64 UR6, c[0x0][0x3a8] ;  /* 0x00007500ff0677ac */ /* 0x000e220008000a00 */
[C---:B------:R-:W-:Y:S02]  /*05b0*/  IADD3 R13, P0, PT, R15.reuse, R4, RZ ;  /* 0x000000040f0d7210 */ /* 0x040fe40007f1e0ff */
[----:B------:R-:W-:Y:S01]  /*05c0*/  IADD3 R11, P2, PT, R15, R2, RZ ;  /* 0x000000020f0b7210 */ /* 0x000fe20007f5e0ff */
[----:B------:R-:W1:Y:S02]  /*05d0*/  LDCU.64 UR8, c[0x0][0x3b0] ;  /* 0x00007600ff0877ac */ /* 0x000e640008000a00 */
[----:B------:R-:W-:Y:S02]  /*05e0*/  IMAD.X R16, RZ, RZ, R7, P0 ;  /* 0x000000ffff107224 */ /* 0x000fe400000e0607 */
[----:B------:R-:W-:Y:S01]  /*05f0*/  IMAD.X R14, RZ, RZ, R9, P2 ;  /* 0x000000ffff0e7224 */ /* 0x000fe200010e0609 */
[----:B0-----:R-:W-:Y:S02]  /*0600*/  LEA R12, P0, R13, UR6, 0x2 ;  /* 0x000000060d0c7c11 */ /* 0x001fe4000f8010ff */
[----:B-1----:R-:W-:-:S02]  /*0610*/  LEA R10, P2, R11, UR8, 0x2 ;  /* 0x000000080b0a7c11 */ /* 0x002fc4000f8410ff */
[----:B------:R-:W-:Y:S02]  /*0620*/  LEA.HI.X R13, R13, UR7, R16, 0x2, P0 ;  /* 0x000000070d0d7c11 */ /* 0x000fe400080f1410 */
[----:B------:R-:W-:-:S03]  /*0630*/  LEA.HI.X R11, R11, UR9, R14, 0x2, P2 ;  /* 0x000000090b0b7c11 */ /* 0x000fc600090f140e */
[----:B------:R-:W2:Y:S04]  /*0640*/  LDG.E R17, desc[UR4][R12.64] ;  /* 0x000000040c117981 */ /* 0x000ea8000c1e1900 */
[----:B------:R-:W2:Y:S04]  /*0650*/  LDG.E R14, desc[UR4][R10.64] ;  /* 0x000000040a0e7981 */ /* 0x000ea8000c1e1900 */
[----:B------:R-:W3:Y:S04]  /*0660*/  LDG.E R19, desc[UR4][R12.64+0x4] ;  /* 0x000004040c137981 */ /* 0x000ee8000c1e1900 */
[----:B------:R-:W3:Y:S04]  /*0670*/  LDG.E R16, desc[UR4][R10.64+0x4] ;  /* 0x000004040a107981 */ /* 0x000ee8000c1e1900 */
[----:B------:R-:W4:Y:S04]  /*0680*/  LDG.E R21, desc[UR4][R12.64+0x8] ;  /* 0x000008040c157981 */ /* 0x000f28000c1e1900 */
[----:B------:R-:W4:Y:S04]  /*0690*/  LDG.E R18, desc[UR4][R10.64+0x8] ;  /* 0x000008040a127981 */ /* 0x000f28000c1e1900 */
[----:B------:R-:W5:Y:S04]  /*06a0*/  LDG.E R23, desc[UR4][R12.64+0xc] ;  /* 0x00000c040c177981 */ /* 0x000f68000c1e1900 */
[----:B------:R-:W5:Y:S01]  /*06b0*/  LDG.E R20, desc[UR4][R10.64+0xc] ;  /* 0x00000c040a147981 */ /* 0x000f62000c1e1900 */
[----:B------:R-:W-:-:S02]  /*06c0*/  VIADD R15, R15, 0x4 ;  /* 0x000000040f0f7836 */ /* 0x000fc40000000000 */
[----:B--2---:R-:W-:-:S04]  /*06d0*/  FFMA R14, R17, R14, R6 ;  /* 0x0000000e110e7223 */ /* 0x004fc80000000006 */
[----:B---3--:R-:W-:-:S04]  /*06e0*/  FFMA R14, R19, R16, R14 ;  /* 0x00000010130e7223 */ /* 0x008fc8000000000e */
[----:B----4-:R-:W-:-:S04]  /*06f0*/  FFMA R14, R21, R18, R14 ;  /* 0x00000012150e7223 */ /* 0x010fc8000000000e */
[----:B-----5:R-:W-:-:S07]  /*0700*/  FFMA R6, R23, R20, R14 ;  /* 0x0000001417067223 */ /* 0x020fce000000000e */
.L_x_15:
[----:B------:R-:W-:Y:S05]  /*0710*/  @!P1 BRA `(.L_x_12) ;  /* 0x0000000000849947 */ /* 0x000fea0003800000 */
[----:B------:R-:W-:Y:S02]  /*0720*/  LOP3.LUT R8, R8, 0x1, RZ, 0xc0, !PT ;  /* 0x0000000108087812 */ /* 0x000fe400078ec0ff */
[----:B------:R-:W-:Y:S02]  /*0730*/  ISETP.NE.AND P1, PT, R22, 0x1, PT ;  /* 0x000000011600780c */ /* 0x000fe40003f25270 */
[----:B------:R-:W-:-:S11]  /*0740*/  ISETP.NE.U32.AND P0, PT, R8, 0x1, PT ;  /* 0x000000010800780c */ /* 0x000fd60003f05070 */
[----:B------:R-:W0:Y:S01]  /*0750*/  @P1 LDC.64 R18, c[0x0][0x3a8] ;  /* 0x0000ea00ff121b82 */ /* 0x000e220000000a00 */
[C---:B------:R-:W-:Y:S02]  /*0760*/  @P1 IADD3 R5, P3, PT, R15.reuse, R4, RZ ;  /* 0x000000040f051210 */ /* 0x040fe40007f7e0ff */
[C---:B------:R-:W-:Y:S01]  /*0770*/  @P1 IADD3 R3, P4, PT, R15.reuse, R2, RZ ;  /* 0x000000020f031210 */ /* 0x040fe20007f9e0ff */
[----:B------:R-:W-:Y:S02]  /*0780*/  @P1 VIADD R15, R15, 0x2 ;  /* 0x000000020f0f1836 */ /* 0x000fe40000000000 */
[----:B------:R-:W-:Y:S02]  /*0790*/  @P1 IMAD.X R8, RZ, RZ, R7, P3 ;  /* 0x000000ffff081224 */ /* 0x000fe400018e0607 */
[----:B------:R-:W1:Y:S01]  /*07a0*/  @P1 LDC.64 R16, c[0x0][0x3b0] ;  /* 0x0000ec00ff101b82 */ /* 0x000e620000000a00 */
[C---:B------:R-:W-:Y:S01]  /*07b0*/  @!P0 IADD3 R4, P5, PT, R15.reuse, R4, RZ ;  /* 0x000000040f048210 */ /* 0x040fe20007fbe0ff */
[----:B------:R-:W-:Y:S01]  /*07c0*/  @P1 IMAD.X R14, RZ, RZ, R9, P4 ;  /* 0x000000ffff0e1224 */ /* 0x000fe200020e0609 */
[----:B------:R-:W-:-:S03]  /*07d0*/  @!P0 IADD3 R2, P2, PT, R15, R2, RZ ;  /* 0x000000020f028210 */ /* 0x000fc60007f5e0ff */
[----:B------:R-:W-:Y:S02]  /*07e0*/  @!P0 IMAD.X R7, RZ, RZ, R7, P5 ;  /* 0x000000ffff078224 */ /* 0x000fe400028e0607 */
[----:B------:R-:W2:Y:S01]  /*07f0*/  @!P0 LDC.64 R12, c[0x0][0x3a8] ;  /* 0x0000ea00ff0c8b82 */ /* 0x000ea20000000a00 */
[----:B------:R-:W-:-:S07]  /*0800*/  @!P0 IMAD.X R9, RZ, RZ, R9, P2 ;  /* 0x000000ffff098224 */ /* 0x000fce00010e0609 */
[----:B------:R-:W3:Y:S01]  /*0810*/  @!P0 LDC.64 R10, c[0x0][0x3b0] ;  /* 0x0000ec00ff0a8b82 */ /* 0x000ee20000000a00 */
[----:B0-----:R-:W-:-:S04]  /*0820*/  @P1 LEA R18, P4, R5, R18, 0x2 ;  /* 0x0000001205121211 */ /* 0x001fc800078810ff */
[----:B------:R-:W-:Y:S02]  /*0830*/  @P1 LEA.HI.X R19, R5, R19, R8, 0x2, P4 ;  /* 0x0000001305131211 */ /* 0x000fe400020f1408 */
[----:B-1----:R-:W-:-:S04]  /*0840*/  @P1 LEA R16, P3, R3, R16, 0x2 ;  /* 0x0000001003101211 */ /* 0x002fc800078610ff */
[----:B------:R-:W-:Y:S02]  /*0850*/  @P1 LEA.HI.X R17, R3, R17, R14, 0x2, P3 ;  /* 0x0000001103111211 */ /* 0x000fe400018f140e */
[----:B------:R-:W4:Y:S01]  /*0860*/  @P1 LDG.E R3, desc[UR4][R18.64] ;  /* 0x0000000412031981 */ /* 0x000f22000c1e1900 */
[----:B--2---:R-:W-:-:S03]  /*0870*/  @!P0 LEA R12, P5, R4, R12, 0x2 ;  /* 0x0000000c040c8211 */ /* 0x004fc600078a10ff */
[----:B------:R-:W2:Y:S01]  /*0880*/  @P1 LDG.E R5, desc[UR4][R16.64+0x4] ;  /* 0x0000040410051981 */ /* 0x000ea2000c1e1900 */
[----:B------:R-:W-:-:S03]  /*0890*/  @!P0 LEA.HI.X R13, R4, R13, R7, 0x2, P5 ;  /* 0x0000000d040d8211 */ /* 0x000fc600028f1407 */
[----:B------:R-:W4:Y:S01]  /*08a0*/  @P1 LDG.E R4, desc[UR4][R16.64] ;  /* 0x0000000410041981 */ /* 0x000f22000c1e1900 */
[----:B---3--:R-:W-:-:S03]  /*08b0*/  @!P0 LEA R10, P2, R2, R10, 0x2 ;  /* 0x0000000a020a8211 */ /* 0x008fc600078410ff */
[----:B------:R-:W3:Y:S01]  /*08c0*/  @!P0 LDG.E R13, desc[UR4][R12.64] ;  /* 0x000000040c0d8981 */ /* 0x000ee2000c1e1900 */
[----:B------:R-:W-:-:S03]  /*08d0*/  @!P0 LEA.HI.X R11, R2, R11, R9, 0x2, P2 ;  /* 0x0000000b020b8211 */ /* 0x000fc600010f1409 */
[----:B------:R-:W2:Y:S04]  /*08e0*/  @P1 LDG.E R2, desc[UR4][R18.64+0x4] ;  /* 0x0000040412021981 */ /* 0x000ea8000c1e1900 */
[----:B------:R-:W3:Y:S01]  /*08f0*/  @!P0 LDG.E R10, desc[UR4][R10.64] ;  /* 0x000000040a0a8981 */ /* 0x000ee2000c1e1900 */
[----:B----4-:R-:W-:-:S04]  /*0900*/  @P1 FFMA R3, R3, R4, R6 ;  /* 0x0000000403031223 */ /* 0x010fc80000000006 */
[----:B--2---:R-:W-:-:S04]  /*0910*/  @P1 FFMA R6, R2, R5, R3 ;  /* 0x0000000502061223 */ /* 0x004fc80000000003 */
[----:B---3--:R-:W-:-:S07]  /*0920*/  @!P0 FFMA R6, R13, R10, R6 ;  /* 0x0000000a0d068223 */ /* 0x008fce0000000006 */
.L_x_12:
[----:B------:R-:W0:Y:S01]  /*0930*/  LDCU.64 UR6, c[0x0][0x3a0] ;  /* 0x00007400ff0677ac */ /* 0x000e220008000a00 */
[----:B------:R-:W-:Y:S01]  /*0940*/  IMAD.SHL.U32 R4, R0, 0x4, RZ ;  /* 0x0000000400047824 */ /* 0x000fe200078e00ff */
[----:B------:R-:W-:-:S04]  /*0950*/  SHF.R.U32.HI R0, RZ, 0x1e, R0 ;  /* 0x0000001eff007819 */ /* 0x000fc80000011600 */
[----:B0-----:R-:W-:-:S04]  /*0960*/  IADD3 R2, P0, PT, R4, UR6, RZ ;  /* 0x0000000604027c10 */ /* 0x001fc8000ff1e0ff */
[----:B------:R-:W-:Y:S01]  /*0970*/  IADD3.X R3, PT, PT, R0, UR7, RZ, P0, !PT ;  /* 0x0000000700037c10 */ /* 0x000fe200087fe4ff */
[----:B------:R-:W0:Y:S05]  /*0980*/  LDCU.64 UR6, c[0x0][0x3b8] ;  /* 0x00007700ff0677ac */ /* 0x000e2a0008000a00 */
[----:B------:R-:W2:Y:S01]  /*0990*/  LDG.E R3, desc[UR4][R2.64] ;  /* 0x0000000402037981 */ /* 0x000ea2000c1e1900 */
[----:B0-----:R-:W-:-:S04]  /*09a0*/  IADD3 R4, P0, PT, R4, UR6, RZ ;  /* 0x0000000604047c10 */ /* 0x001fc8000ff1e0ff */
[----:B------:R-:W-:Y:S01]  /*09b0*/  IADD3.X R5, PT, PT, R0, UR7, RZ, P0, !PT ;  /* 0x0000000700057c10 */ /* 0x000fe200087fe4ff */
[----:B--2---:R-:W-:-:S05]  /*09c0*/  FADD R7, R3, -R6 ;  /* 0x8000000603077221 */ /* 0x004fca0000000000 */
[----:B------:R-:W-:Y:S01]  /*09d0*/  STG.E desc[UR4][R4.64], R7 ;  /* 0x0000000704007986 */ /* 0x000fe2000c101904 */
[----:B------:R-:W-:Y:S05]  /*09e0*/  EXIT ;  /* 0x000000000000794d */ /* 0x000fea0003800000 */
.L_x_16:
        /* <DEDUP_REMOVED lines=9> */
.L_x_60:


//--------------------- .text._Z15gpu_init_arraysiiPfS_ --------------------------
	.section	.text._Z15gpu_init_arraysiiPfS_,"ax",@progbits
	.align	128
        .global         _Z15gpu_init_arraysiiPfS_
        .type           _Z15gpu_init_arraysiiPfS_,@function
        .size           _Z15gpu_init_arraysiiPfS_,(.L_x_58 - _Z15gpu_init_arraysiiPfS_)
        .other          _Z15gpu_init_arraysiiPfS_,@"STO_CUDA_ENTRY STV_DEFAULT"
_Z15gpu_init_arraysiiPfS_:
.text._Z15gpu_init_arraysiiPfS_:
[----:B------:R-:W-:Y:S01]  /*0000*/  LDC R1, c[0x0][0x37c] ;  /* 0x0000df00ff017b82 */ /* 0x000fe20000000800 */
[----:B------:R-:W0:Y:S07]  /*0010*/  S2R R3, SR_TID.X ;  /* 0x0000000000037919 */ /* 0x000e2e0000002100 */
[----:B------:R-:W0:Y:S01]  /*0020*/  S2UR UR4, SR_CTAID.X ;  /* 0x00000000000479c3 */ /* 0x000e220000002500 */
[----:B------:R-:W1:Y:S07]  /*0030*/  LDCU UR5, c[0x0][0x380] ;  /* 0x00007000ff0577ac */ /* 0x000e6e0008000800 */
[----:B------:R-:W0:Y:S02]  /*0040*/  LDC R2, c[0x0][0x360] ;  /* 0x0000d800ff027b82 */ /* 0x000e240000000800 */
[----:B0-----:R-:W-:Y:S01]  /*0050*/  IMAD R2, R2, UR4, R3 ;  /* 0x0000000402027c24 */ /* 0x001fe2000f8e0203 */
[----:B-1----:R-:W-:-:S04]  /*0060*/  USHF.R.S32.HI UR4, URZ, 0x1f, UR5 ;  /* 0x0000001fff047899 */ /* 0x002fc80008011405 */
[----:B------:R-:W-:-:S04]  /*0070*/  ISETP.GE.U32.AND P0, PT, R2, UR5, PT ;  /* 0x0000000502007c0c */ /* 0x000fc8000bf06070 */
[----:B------:R-:W-:-:S13]  /*0080*/  ISETP.GE.U32.AND.EX P0, PT, RZ, UR4, PT, P0 ;  /* 0x00000004ff007c0c */ /* 0x000fda000bf06100 */
[----:B------:R-:W-:Y:S05]  /*0090*/  @P0 EXIT ;  /* 0x000000000000094d */ /* 0x000fea0003800000 */
[----:B------:R-:W0:Y:S01]  /*00a0*/  LDCU UR5, c[0x0][0x384] ;  /* 0x00007080ff0577ac */ /* 0x000e220008000800 */
[----:B------:R-:W1:Y:S01]  /*00b0*/  LDCU.64 UR8, c[0x0][0x358] ;  /* 0x00006b00ff0877ac */ /* 0x000e620008000a00 */
[----:B0-----:R-:W-:Y:S02]  /*00c0*/  UISETP.GE.AND UP0, UPT, UR5, 0x1, UPT ;  /* 0x000000010500788c */ /* 0x001fe4000bf06270 */
[----:B------:R-:W-:Y:S01]  /*00d0*/  IMAD.WIDE.U32 R10, R2, UR5, RZ ;  /* 0x00000005020a7c25 */ /* 0x000fe2000f8e00ff */
[----:B------:R-:W-:-:S06]  /*00e0*/  USHF.R.S32.HI UR4, URZ, 0x1f, UR5 ;  /* 0x0000001fff047899 */ /* 0x000fcc0008011405 */
[C---:B------:R-:W-:Y:S02]  /*00f0*/  IMAD R3, R2.reuse, UR4, RZ ;  /* 0x0000000402037c24 */ /* 0x040fe4000f8e02ff */
[----:B------:R-:W-:Y:S02]  /*0100*/  VIADD R2, R2, 0x2 ;  /* 0x0000000202027836 */ /* 0x000fe40000000000 */
[----:B------:R-:W-:Y:S01]  /*0110*/  IMAD.IADD R0, R11, 0x1, R3 ;  /* 0x000000010b007824 */ /* 0x000fe200078e0203 */
[----:B-1----:R-:W-:Y:S06]  /*0120*/  BRA.U !UP0, `(.L_x_17) ;  /* 0x0000001108187547 */ /* 0x002fec000b800000 */
[----:B------:R-:W0:Y:S01]  /*0130*/  I2F.F64.U32 R22, UR5 ;  /* 0x0000000500167d12 */ /* 0x000e220008201800 */
[----:B------:R-:W-:Y:S02]  /*0140*/  UISETP.GE.U32.AND UP0, UPT, UR5, 0x4, UPT ;  /* 0x000000040500788c */ /* 0x000fe4000bf06070 */
[----:B------:R-:W-:Y:S01]  /*0150*/  ULOP3.LUT UR6, UR5, 0x3, URZ, 0xc0, !UPT ;  /* 0x0000000305067892 */ /* 0x000fe2000f8ec0ff */
[----:B------:R-:W-:-:S06]  /*0160*/  UMOV UR4, URZ ;  /* 0x000000ff00047c82 */ /* 0x000fcc0008000000 */
[----:B------:R-:W-:Y:S05]  /*0170*/  BRA.U !UP0, `(.L_x_18) ;  /* 0x0000000908407547 */ /* 0x000fea000b800000 */
[----:B------:R-:W1:Y:S01]  /*0180*/  LDCU.64 UR10, c[0x0][0x388] ;  /* 0x00007100ff0a77ac */ /* 0x000e620008000a00 */
[----:B------:R-:W-:-:S04]  /*0190*/  ULOP3.LUT UR4, UR5, 0x7ffffffc, URZ, 0xc0, !UPT ;  /* 0x7ffffffc05047892 */ /* 0x000fc8000f8ec0ff */
[----:B------:R-:W-:Y:S01]  /*01a0*/  UIADD3 UR5, UPT, UPT, -UR4, URZ, URZ ;  /* 0x000000ff04057290 */ /* 0x000fe2000fffe1ff */
[----:B-1----:R-:W-:-:S04]  /*01b0*/  LEA R3, P0, R10, UR10, 0x2 ;  /* 0x0000000a0a037c11 */ /* 0x002fc8000f8010ff */
[----:B------:R-:W-:Y:S02]  /*01c0*/  IADD3 R3, P1, PT, R3, 0x8, RZ ;  /* 0x0000000803037810 */ /* 0x000fe40007f3e0ff */
[----:B------:R-:W-:-:S05]  /*01d0*/  LEA.HI.X R14, R10, UR11, R0, 0x2, P0 ;  /* 0x0000000b0a0e7c11 */ /* 0x000fca00080f1400 */
[----:B------:R-:W-:-:S07]  /*01e0*/  IMAD.X R14, RZ, RZ, R14, P1 ;  /* 0x000000ffff0e7224 */ /* 0x000fce00008e060e */
.L_x_27:
[----:B0-----:R-:W0:Y:S01]  /*01f0*/  MUFU.RCP64H R5, R23 ;  /* 0x0000001700057308 */ /* 0x001e220000001800 */
[----:B-1----:R-:W-:Y:S01]  /*0200*/  LOP3.LUT R8, R2, 0xffff, RZ, 0xc0, !PT ;  /* 0x0000ffff02087812 */ /* 0x002fe200078ec0ff */
[----:B------:R-:W-:Y:S02]  /*0210*/  HFMA2 R4, -RZ, RZ, 0, 5.9604644775390625e-08 ;  /* 0x00000001ff047431 */ /* 0x000fe400000001ff */
[----:B------:R-:W-:Y:S01]  /*0220*/  IMAD.MOV.U32 R9, RZ, RZ, RZ ;  /* 0x000000ffff097224 */ /* 0x000fe200078e00ff */
[----:B------:R-:W-:Y:S03]  /*0230*/  BSSY.RECONVERGENT B1, `(.L_x_19) ;  /* 0x0000019000017945 */ /* 0x000fe60003800200 */
[----:B------:R-:W1:Y:S01]  /*0240*/  I2F.U64 R8, R8 ;  /* 0x0000000800087312 */ /* 0x000e620000301000 */
[----:B0-----:R-:W-:Y:S01]  /*0250*/  DFMA R6, -R22, R4, 1 ;  /* 0x3ff000001606742b */ /* 0x001fe20000000104 */
[----:B-1----:R-:W-:-:S07]  /*0260*/  FMUL R15, R8, 1.52587890625e-05 ;  /* 0x37800000080f7820 */ /* 0x002fce0000400000 */
[----:B------:R-:W-:Y:S01]  /*0270*/  DFMA R6, R6, R6, R6 ;  /* 0x000000060606722b */ /* 0x000fe20000000006 */
[----:B------:R-:W0:Y:S07]  /*0280*/  F2F.F64.F32 R12, R15 ;  /* 0x0000000f000c7310 */ /* 0x000e2e0000201800 */
[----:B------:R-:W-:-:S08]  /*0290*/  DFMA R6, R4, R6, R4 ;  /* 0x000000060406722b */ /* 0x000fd00000000004 */
[----:B------:R-:W-:Y:S02]  /*02a0*/  DFMA R4, -R22, R6, 1 ;  /* 0x3ff000001604742b */ /* 0x000fe40000000106 */
[----:B0-----:R-:W-:-:S06]  /*02b0*/  DADD R12, R12, -0.5 ;  /* 0xbfe000000c0c7429 */ /* 0x001fcc0000000000 */
[----:B------:R-:W-:-:S04]  /*02c0*/  DFMA R4, R6, R4, R6 ;  /* 0x000000040604722b */ /* 0x000fc80000000006 */
[----:B------:R-:W-:-:S04]  /*02d0*/  FSETP.GEU.AND P1, PT, |R13|, 6.5827683646048100446e-37, PT ;  /* 0x036000000d00780b */ /* 0x000fc80003f2e200 */
[----:B------:R-:W-:-:S08]  /*02e0*/  DMUL R6, R12, R4 ;  /* 0x000000040c067228 */ /* 0x000fd00000000000 */
[----:B------:R-:W-:-:S08]  /*02f0*/  DFMA R8, -R22, R6, R12 ;  /* 0x000000061608722b */ /* 0x000fd0000000010c */
[----:B------:R-:W-:Y:S01]  /*0300*/  DFMA R4, R4, R8, R6 ;  /* 0x000000080404722b */ /* 0x000fe20000000006 */
[----:B------:R-:W-:Y:S02]  /*0310*/  IMAD.MOV.U32 R8, RZ, RZ, R3 ;  /* 0x000000ffff087224 */ /* 0x000fe400078e0003 */
[----:B------:R-:W-:-:S07]  /*0320*/  IMAD.MOV.U32 R9, RZ, RZ, R14 ;  /* 0x000000ffff097224 */ /* 0x000fce00078e000e */
[----:B------:R-:W-:-:S05]  /*0330*/  FFMA R6, RZ, R23, R5 ;  /* 0x00000017ff067223 */ /* 0x000fca0000000005 */
[----:B------:R-:W-:-:S13]  /*0340*/  FSETP.GT.AND P0, PT, |R6|, 1.469367938527859385e-39, PT ;  /* 0x001000000600780b */ /* 0x000fda0003f04200 */
[----:B------:R-:W-:Y:S05]  /*0350*/  @P0 BRA P1, `(.L_x_20) ;  /* 0x0000000000180947 */ /* 0x000fea0000800000 */
[----:B------:R-:W-:Y:S01]  /*0360*/  IMAD.MOV.U32 R14, RZ, RZ, R22 ;  /* 0x000000ffff0e7224 */ /* 0x000fe200078e0016 */
[----:B------:R-:W-:Y:S01]  /*0370*/  MOV R4, 0x3a0 ;  /* 0x000003a000047802 */ /* 0x000fe20000000f00 */
[----:B------:R-:W-:-:S07]  /*0380*/  IMAD.MOV.U32 R17, RZ, RZ, R23 ;  /* 0x000000ffff117224 */ /* 0x000fce00078e0017 */
[----:B------:R-:W-:Y:S05]  /*0390*/  CALL.REL.NOINC `($__internal_0_$__cuda_sm20_div_rn_f64_full) ;  /* 0x0000001c00847944 */ /* 0x000fea0003c00000 */
[----:B------:R-:W-:Y:S01]  /*03a0*/  MOV R4, R6 ;  /* 0x0000000600047202 */ /* 0x000fe20000000f00 */
[----:B------:R-:W-:-:S07]  /*03b0*/  IMAD.MOV.U32 R5, RZ, RZ, R7 ;  /* 0x000000ffff057224 */ /* 0x000fce00078e0007 */
.L_x_20:
[----:B------:R-:W-:Y:S05]  /*03c0*/  BSYNC.RECONVERGENT B1 ;  /* 0x0000000000017941 */ /* 0x000fea0003800200 */
.L_x_19:
[----:B------:R-:W0:Y:S01]  /*03d0*/  MUFU.RCP64H R7, R23 ;  /* 0x0000001700077308 */ /* 0x000e220000001800 */
[----:B------:R-:W-:Y:S01]  /*03e0*/  IMAD.MOV.U32 R3, RZ, RZ, 0xb ;  /* 0x0000000bff037424 */ /* 0x000fe200078e00ff */
[----:B------:R-:W-:Y:S01]  /*03f0*/  BSSY.RECONVERGENT B1, `(.L_x_21) ;  /* 0x000001d000017945 */ /* 0x000fe20003800200 */
[----:B------:R-:W-:Y:S02]  /*0400*/  IMAD.MOV.U32 R6, RZ, RZ, 0x1 ;  /* 0x00000001ff067424 */ /* 0x000fe400078e00ff */
[----:B------:R-:W-:Y:S02]  /*0410*/  IMAD R12, R2, -0x21131993, R3 ;  /* 0xdeece66d020c7824 */ /* 0x000fe400078e0203 */
[----:B------:R-:W-:Y:S01]  /*0420*/  IMAD.MOV.U32 R13, RZ, RZ, RZ ;  /* 0x000000ffff0d7224 */ /* 0x000fe200078e00ff */
[----:B------:R-:W1:Y:S02]  /*0430*/  F2F.F32.F64 R5, R4 ;  /* 0x0000000400057310 */ /* 0x000e640000301000 */
[----:B------:R-:W-:-:S06]  /*0440*/  LOP3.LUT R12, R12, 0xffff, RZ, 0xc0, !PT ;  /* 0x0000ffff0c0c7812 */ /* 0x000fcc00078ec0ff */
[----:B------:R-:W2:Y:S01]  /*0450*/  I2F.U64 R12, R12 ;  /* 0x0000000c000c7312 */ /* 0x000ea20000301000 */
[----:B0-----:R-:W-:Y:S01]  /*0460*/  DFMA R14, -R22, R6, 1 ;  /* 0x3ff00000160e742b */ /* 0x001fe20000000106 */
[----:B-1----:R0:W-:Y:S07]  /*0470*/  STG.E desc[UR8][R8.64+-0x8], R5 ;  /* 0xfffff80508007986 */ /* 0x0021ee000c101908 */
[----:B------:R-:W-:Y:S01]  /*0480*/  DFMA R14, R14, R14, R14 ;  /* 0x0000000e0e0e722b */ /* 0x000fe2000000000e */
[----:B--2---:R-:W-:-:S07]  /*0490*/  FMUL R3, R12, 1.52587890625e-05 ;  /* 0x378000000c037820 */ /* 0x004fce0000400000 */
[----:B------:R-:W-:Y:S01]  /*04a0*/  DFMA R14, R6, R14, R6 ;  /* 0x0000000e060e722b */ /* 0x000fe20000000006 */
[----:B------:R-:W1:Y:S07]  /*04b0*/  F2F.F64.F32 R6, R3 ;  /* 0x0000000300067310 */ /* 0x000e6e0000201800 */
[----:B------:R-:W-:-:S08]  /*04c0*/  DFMA R16, -R22, R14, 1 ;  /* 0x3ff000001610742b */ /* 0x000fd0000000010e */
[----:B------:R-:W-:Y:S02]  /*04d0*/  DFMA R16, R14, R16, R14 ;  /* 0x000000100e10722b */ /* 0x000fe4000000000e */
[----:B-1----:R-:W-:-:S08]  /*04e0*/  DADD R14, R6, -0.5 ;  /* 0xbfe00000060e7429 */ /* 0x002fd00000000000 */
[----:B------:R-:W-:Y:S02]  /*04f0*/  DMUL R6, R16, R14 ;  /* 0x0000000e10067228 */ /* 0x000fe40000000000 */
[----:B------:R-:W-:-:S06]  /*0500*/  FSETP.GEU.AND P1, PT, |R15|, 6.5827683646048100446e-37, PT ;  /* 0x036000000f00780b */ /* 0x000fcc0003f2e200 */
[----:B------:R-:W-:-:S08]  /*0510*/  DFMA R12, -R22, R6, R14 ;  /* 0x00000006160c722b */ /* 0x000fd0000000010e */
[----:B------:R-:W-:-:S10]  /*0520*/  DFMA R6, R16, R12, R6 ;  /* 0x0000000c1006722b */ /* 0x000fd40000000006 */
[----:B------:R-:W-:-:S05]  /*0530*/  FFMA R12, RZ, R23, R7 ;  /* 0x00000017ff0c7223 */ /* 0x000fca0000000007 */
[----:B------:R-:W-:-:S13]  /*0540*/  FSETP.GT.AND P0, PT, |R12|, 1.469367938527859385e-39, PT ;  /* 0x001000000c00780b */ /* 0x000fda0003f04200 */
[----:B0-----:R-:W-:Y:S05]  /*0550*/  @P0 BRA P1, `(.L_x_22) ;  /* 0x0000000000180947 */ /* 0x001fea0000800000 */
[----:B------:R-:W-:Y:S01]  /*0560*/  MOV R12, R14 ;  /* 0x0000000e000c7202 */ /* 0x000fe20000000f00 */
[----:B------:R-:W-:Y:S01]  /*0570*/  IMAD.MOV.U32 R13, RZ, RZ, R15 ;  /* 0x000000ffff0d7224 */ /* 0x000fe200078e000f */
[----:B------:R-:W-:Y:S01]  /*0580*/  MOV R4, 0x5c0 ;  /* 0x000005c000047802 */ /* 0x000fe20000000f00 */
[----:B------:R-:W-:Y:S02]  /*0590*/  IMAD.MOV.U32 R14, RZ, RZ, R22 ;  /* 0x000000ffff0e7224 */ /* 0x000fe400078e0016 */
[----:B------:R-:W-:-:S07]  /*05a0*/  IMAD.MOV.U32 R17, RZ, RZ, R23 ;  /* 0x000000ffff117224 */ /* 0x000fce00078e0017 */
[----:B------:R-:W-:Y:S05]  /*05b0*/  CALL.REL.NOINC `($__internal_0_$__cuda_sm20_div_rn_f64_full) ;  /* 0x0000001800fc7944 */ /* 0x000fea0003c00000 */
.L_x_22:
[----:B------:R-:W-:Y:S05]  /*05c0*/  BSYNC.RECONVERGENT B1 ;  /* 0x0000000000017941 */ /* 0x000fea0003800200 */
.L_x_21:
[----:B------:R-:W0:Y:S01]  /*05d0*/  MUFU.RCP64H R5, R23 ;  /* 0x0000001700057308 */ /* 0x000e220000001800 */
[----:B------:R-:W-:Y:S01]  /*05e0*/  IMAD.MOV.U32 R3, RZ, RZ, -0x6bd21946 ;  /* 0x942de6baff037424 */ /* 0x000fe200078e00ff */
[----:B------:R-:W-:Y:S01]  /*05f0*/  MOV R4, 0x1 ;  /* 0x0000000100047802 */ /* 0x000fe20000000f00 */
[----:B------:R-:W-:Y:S01]  /*0600*/  IMAD.MOV.U32 R13, RZ, RZ, RZ ;  /* 0x000000ffff0d7224 */ /* 0x000fe200078e00ff */
[----:B------:R-:W-:Y:S01]  /*0610*/  BSSY.RECONVERGENT B1, `(.L_x_23) ;  /* 0x000001d000017945 */ /* 0x000fe20003800200 */
[----:B------:R-:W-:-:S03]  /*0620*/  IMAD R12, R2, -0x4b9ff597, R3 ;  /* 0xb4600a69020c7824 */ /* 0x000fc600078e0203 */
        /* <DEDUP_REMOVED lines=19> */
[----:B------:R-:W-:Y:S01]  /*0760*/  IMAD.MOV.U32 R12, RZ, RZ, R14 ;  /* 0x000000ffff0c7224 */ /* 0x000fe200078e000e */
[----:B------:R-:W-:Y:S01]  /*0770*/  MOV R17, R23 ;  /* 0x0000001700117202 */ /* 0x000fe20000000f00 */
[----:B------:R-:W-:Y:S01]  /*0780*/  IMAD.MOV.U32 R13, RZ, RZ, R15 ;  /* 0x000000ffff0d7224 */ /* 0x000fe200078e000f */
[----:B------:R-:W-:Y:S01]  /*0790*/  MOV R4, 0x7c0 ;  /* 0x000007c000047802 */ /* 0x000fe20000000f00 */
[----:B------:R-:W-:-:S07]  /*07a0*/  IMAD.MOV.U32 R14, RZ, RZ, R22 ;  /* 0x000000ffff0e7224 */ /* 0x000fce00078e0016 */
[----:B------:R-:W-:Y:S05]  /*07b0*/  CALL.REL.NOINC `($__internal_0_$__cuda_sm20_div_rn_f64_full) ;  /* 0x00000018007c7944 */ /* 0x000fea0003c00000 */
[----:B------:R-:W-:Y:S02]  /*07c0*/  IMAD.MOV.U32 R4, RZ, RZ, R6 ;  /* 0x000000ffff047224 */ /* 0x000fe400078e0006 */
[----:B------:R-:W-:-:S07]  /*07d0*/  IMAD.MOV.U32 R5, RZ, RZ, R7 ;  /* 0x000000ffff057224 */ /* 0x000fce00078e0007 */
.L_x_24:
[----:B------:R-:W-:Y:S05]  /*07e0*/  BSYNC.RECONVERGENT B1 ;  /* 0x0000000000017941 */ /* 0x000fea0003800200 */
.L_x_23:
[----:B------:R-:W0:Y:S01]  /*07f0*/  MUFU.RCP64H R7, R23 ;  /* 0x0000001700077308 */ /* 0x000e220000001800 */
[----:B------:R-:W-:Y:S01]  /*0800*/  IMAD.MOV.U32 R3, RZ, RZ, 0x544e593d ;  /* 0x544e593dff037424 */ /* 0x000fe200078e00ff */
[----:B------:R-:W-:Y:S01]  /*0810*/  MOV R13, RZ ;  /* 0x000000ff000d7202 */ /* 0x000fe20000000f00 */
[----:B------:R-:W-:Y:S01]  /*0820*/  IMAD.MOV.U32 R6, RZ, RZ, 0x1 ;  /* 0x00000001ff067424 */ /* 0x000fe200078e00ff */
        /* <DEDUP_REMOVED lines=22> */
[----:B------:R-:W-:Y:S01]  /*0990*/  MOV R4, 0x9e0 ;  /* 0x000009e000047802 */ /* 0x000fe20000000f00 */
[----:B------:R-:W-:Y:S02]  /*09a0*/  IMAD.MOV.U32 R13, RZ, RZ, R15 ;  /* 0x000000ffff0d7224 */ /* 0x000fe400078e000f */
[----:B------:R-:W-:Y:S02]  /*09b0*/  IMAD.MOV.U32 R14, RZ, RZ, R22 ;  /* 0x000000ffff0e7224 */ /* 0x000fe400078e0016 */
[----:B------:R-:W-:-:S07]  /*09c0*/  IMAD.MOV.U32 R17, RZ, RZ, R23 ;  /* 0x000000ffff117224 */ /* 0x000fce00078e0017 */
[----:B------:R-:W-:Y:S05]  /*09d0*/  CALL.REL.NOINC `($__internal_0_$__cuda_sm20_div_rn_f64_full) ;  /* 0x0000001400f47944 */ /* 0x000fea0003c00000 */
.L_x_26:
[----:B------:R-:W-:Y:S05]  /*09e0*/  BSYNC.RECONVERGENT B1 ;  /* 0x0000000000017941 */ /* 0x000fea0003800200 */
.L_x_25:
[----:B------:R-:W0:Y:S01]  /*09f0*/  F2F.F32.F64 R7, R6 ;  /* 0x0000000600077310 */ /* 0x000e220000301000 */
[----:B------:R-:W-:Y:S01]  /*0a00*/  UIADD3 UR5, UPT, UPT, UR5, 0x4, URZ ;  /* 0x0000000405057890 */ /* 0x000fe2000fffe0ff */
[----:B------:R-:W-:Y:S02]  /*0a10*/  MOV R5, 0x73c4cd04 ;  /* 0x73c4cd0400057802 */ /* 0x000fe40000000f00 */
[----:B------:R-:W-:Y:S01]  /*0a20*/  IADD3 R3, P0, PT, R8, 0x10, RZ ;  /* 0x0000001008037810 */ /* 0x000fe20007f1e0ff */
[----:B------:R-:W-:Y:S02]  /*0a30*/  UISETP.NE.AND UP0, UPT, UR5, URZ, UPT ;  /* 0x000000ff0500728c */ /* 0x000fe4000bf05270 */
[----:B------:R-:W-:Y:S02]  /*0a40*/  IMAD R2, R2, 0x772c5f11, R5 ;  /* 0x772c5f1102027824 */ /* 0x000fe400078e0205 */
[----:B------:R-:W-:Y:S01]  /*0a50*/  IMAD.X R14, RZ, RZ, R9, P0 ;  /* 0x000000ffff0e7224 */ /* 0x000fe200000e0609 */
[----:B0-----:R1:W-:Y:S04]  /*0a60*/  STG.E desc[UR8][R8.64+0x4], R7 ;  /* 0x0000040708007986 */ /* 0x0013e8000c101908 */
[----:B------:R-:W-:Y:S05]  /*0a70*/  BRA.U UP0, `(.L_x_27) ;  /* 0xfffffff500dc7547 */ /* 0x000fea000b83ffff */
.L_x_18:
[----:B------:R-:W-:-:S09]  /*0a80*/  UISETP.NE.AND UP0, UPT, UR6, URZ, UPT ;  /* 0x000000ff0600728c */ /* 0x000fd2000bf05270 */
[----:B------:R-:W-:Y:S05]  /*0a90*/  BRA.U !UP0, `(.L_x_17) ;  /* 0x0000000508bc7547 */ /* 0x000fea000b800000 */
[----:B------:R-:W-:-:S09]  /*0aa0*/  UISETP.NE.AND UP0, UPT, UR6, 0x1, UPT ;  /* 0x000000010600788c */ /* 0x000fd2000bf05270 */
[----:B------:R-:W-:Y:S05]  /*0ab0*/  BRA.U !UP0, `(.L_x_28) ;  /* 0x0000000508107547 */ /* 0x000fea000b800000 */
[----:B0-----:R-:W0:Y:S01]  /*0ac0*/  MUFU.RCP64H R5, R23 ;  /* 0x0000001700057308 */ /* 0x001e220000001800 */
[----:B------:R-:W-:Y:S01]  /*0ad0*/  LOP3.LUT R6, R2, 0xffff, RZ, 0xc0, !PT ;  /* 0x0000ffff02067812 */ /* 0x000fe200078ec0ff */
[----:B-1----:R-:W-:Y:S01]  /*0ae0*/  IMAD.MOV.U32 R7, RZ, RZ, RZ ;  /* 0x000000ffff077224 */ /* 0x002fe200078e00ff */
[----:B------:R-:W-:Y:S01]  /*0af0*/  BSSY.RECONVERGENT B1, `(.L_x_29) ;  /* 0x0000018000017945 */ /* 0x000fe20003800200 */
[----:B------:R-:W-:-:S04]  /*0b00*/  IMAD.MOV.U32 R4, RZ, RZ, 0x1 ;  /* 0x00000001ff047424 */ /* 0x000fc800078e00ff */
[----:B------:R-:W1:Y:S02]  /*0b10*/  I2F.U64 R6, R6 ;  /* 0x0000000600067312 */ /* 0x000e640000301000 */
[----:B0-----:R-:W-:Y:S01]  /*0b20*/  DFMA R8, -R22, R4, 1 ;  /* 0x3ff000001608742b */ /* 0x001fe20000000104 */
[----:B-1----:R-:W-:-:S07]  /*0b30*/  FMUL R3, R6, 1.52587890625e-05 ;  /* 0x3780000006037820 */ /* 0x002fce0000400000 */
[----:B------:R-:W-:-:S08]  /*0b40*/  DFMA R8, R8, R8, R8 ;  /* 0x000000080808722b */ /* 0x000fd00000000008 */
[----:B------:R-:W-:Y:S01]  /*0b50*/  DFMA R8, R4, R8, R4 ;  /* 0x000000080408722b */ /* 0x000fe20000000004 */
[----:B------:R-:W0:Y:S07]  /*0b60*/  F2F.F64.F32 R4, R3 ;  /* 0x0000000300047310 */ /* 0x000e2e0000201800 */
[----:B------:R-:W-:-:S08]  /*0b70*/  DFMA R14, -R22, R8, 1 ;  /* 0x3ff00000160e742b */ /* 0x000fd00000000108 */
[----:B------:R-:W-:Y:S02]  /*0b80*/  DFMA R14, R8, R14, R8 ;  /* 0x0000000e080e722b */ /* 0x000fe40000000008 */
[----:B0-----:R-:W-:-:S08]  /*0b90*/  DADD R12, R4, -0.5 ;  /* 0xbfe00000040c7429 */ /* 0x001fd00000000000 */
[----:B------:R-:W-:Y:S02]  /*0ba0*/  DMUL R4, R14, R12 ;  /* 0x0000000c0e047228 */ /* 0x000fe40000000000 */
[----:B------:R-:W-:-:S06]  /*0bb0*/  FSETP.GEU.AND P1, PT, |R13|, 6.5827683646048100446e-37, PT ;  /* 0x036000000d00780b */ /* 0x000fcc0003f2e200 */
[----:B------:R-:W-:-:S08]  /*0bc0*/  DFMA R6, -R22, R4, R12 ;  /* 0x000000041606722b */ /* 0x000fd0000000010c */
[----:B------:R-:W-:-:S10]  /*0bd0*/  DFMA R4, R14, R6, R4 ;  /* 0x000000060e04722b */ /* 0x000fd40000000004 */
[----:B------:R-:W-:-:S05]  /*0be0*/  FFMA R6, RZ, R23, R5 ;  /* 0x00000017ff067223 */ /* 0x000fca0000000005 */
[----:B------:R-:W-:-:S13]  /*0bf0*/  FSETP.GT.AND P0, PT, |R6|, 1.469367938527859385e-39, PT ;  /* 0x001000000600780b */ /* 0x000fda0003f04200 */
[----:B------:R-:W-:Y:S05]  /*0c00*/  @P0 BRA P1, `(.L_x_30) ;  /* 0x0000000000180947 */ /* 0x000fea0000800000 */
[----:B------:R-:W-:Y:S01]  /*0c10*/  IMAD.MOV.U32 R14, RZ, RZ, R22 ;  /* 0x000000ffff0e7224 */ /* 0x000fe200078e0016 */
[----:B------:R-:W-:Y:S02]  /*0c20*/  MOV R17, R23 ;  /* 0x0000001700117202 */ /* 0x000fe40000000f00 */
[----:B------:R-:W-:-:S07]  /*0c30*/  MOV R4, 0xc50 ;  /* 0x00000c5000047802 */ /* 0x000fce0000000f00 */
[----:B------:R-:W-:Y:S05]  /*0c40*/  CALL.REL.NOINC `($__internal_0_$__cuda_sm20_div_rn_f64_full) ;  /* 0x0000001400587944 */ /* 0x000fea0003c00000 */
[----:B------:R-:W-:Y:S02]  /*0c50*/  IMAD.MOV.U32 R4, RZ, RZ, R6 ;  /* 0x000000ffff047224 */ /* 0x000fe400078e0006 */
[----:B------:R-:W-:-:S07]  /*0c60*/  IMAD.MOV.U32 R5, RZ, RZ, R7 ;  /* 0x000000ffff057224 */ /* 0x000fce00078e0007 */
.L_x_30:
[----:B------:R-:W-:Y:S05]  /*0c70*/  BSYNC.RECONVERGENT B1 ;  /* 0x0000000000017941 */ /* 0x000fea0003800200 */
.L_x_29:
[----:B------:R-:W0:Y:S01]  /*0c80*/  MUFU.RCP64H R7, R23 ;  /* 0x0000001700077308 */ /* 0x000e220000001800 */
[----:B------:R-:W-:Y:S01]  /*0c90*/  IMAD.MOV.U32 R3, RZ, RZ, 0xb ;  /* 0x0000000bff037424 */ /* 0x000fe200078e00ff */
[----:B------:R-:W-:Y:S01]  /*0ca0*/  MOV R9, RZ ;  /* 0x000000ff00097202 */ /* 0x000fe20000000f00 */
[----:B------:R-:W-:Y:S01]  /*0cb0*/  IMAD.MOV.U32 R6, RZ, RZ, 0x1 ;  /* 0x00000001ff067424 */ /* 0x000fe200078e00ff */
[----:B------:R-:W1:Y:S01]  /*0cc0*/  LDCU.64 UR10, c[0x0][0x388] ;  /* 0x00007100ff0a77ac */ /* 0x000e620008000a00 */
[----:B------:R-:W-:Y:S01]  /*0cd0*/  IMAD R8, R2, -0x21131993, R3 ;  /* 0xdeece66d02087824 */ /* 0x000fe200078e0203 */
[----:B------:R-:W-:Y:S02]  /*0ce0*/  BSSY.RECONVERGENT B1, `(.L_x_31) ;  /* 0x000001c000017945 */ /* 0x000fe40003800200 */
[----:B------:R-:W-:Y:S02]  /*0cf0*/  F2F.F32.F64 R5, R4 ;  /* 0x0000000400057310 */ /* 0x000fe40000301000 */
[----:B------:R-:W-:-:S06]  /*0d00*/  LOP3.LUT R8, R8, 0xffff, RZ, 0xc0, !PT ;  /* 0x0000ffff08087812 */ /* 0x000fcc00078ec0ff */
[----:B------:R2:W3:Y:S01]  /*0d10*/  I2F.U64 R8, R8 ;  /* 0x0000000800087312 */ /* 0x0004e20000301000 */
[----:B0-----:R-:W-:-:S08]  /*0d20*/  DFMA R12, -R22, R6, 1 ;  /* 0x3ff00000160c742b */ /* 0x001fd00000000106 */
[----:B------:R-:W-:Y:S01]  /*0d30*/  DFMA R12, R12, R12, R12 ;  /* 0x0000000c0c0c722b */ /* 0x000fe2000000000c */
[----:B--2---:R-:W-:Y:S01]  /*0d40*/  IADD3 R9, P0, PT, R10, UR4, RZ ;  /* 0x000000040a097c10 */ /* 0x004fe2000ff1e0ff */
[----:B---3--:R-:W-:-:S04]  /*0d50*/  FMUL R3, R8, 1.52587890625e-05 ;  /* 0x3780000008037820 */ /* 0x008fc80000400000 */
[----:B------:R-:W-:Y:S02]  /*0d60*/  IMAD.X R18, RZ, RZ, R0, P0 ;  /* 0x000000ffff127224 */ /* 0x000fe400000e0600 */
[----:B------:R-:W-:Y:S01]  /*0d70*/  DFMA R6, R6, R12, R6 ;  /* 0x0000000c0606722b */ /* 0x000fe20000000006 */
[C---:B-1----:R-:W-:Y:S01]  /*0d80*/  LEA R8, P0, R9.reuse, UR10, 0x2 ;  /* 0x0000000a09087c11 */ /* 0x042fe2000f8010ff */
[----:B------:R-:W0:Y:S03]  /*0d90*/  F2F.F64.F32 R12, R3 ;  /* 0x00000003000c7310 */ /* 0x000e260000201800 */
[----:B------:R-:W-:-:S03]  /*0da0*/  LEA.HI.X R9, R9, UR11, R18, 0x2, P0 ;  /* 0x0000000b09097c11 */ /* 0x000fc600080f1412 */
[----:B------:R-:W-:Y:S02]  /*0db0*/  DFMA R14, -R22, R6, 1 ;  /* 0x3ff00000160e742b */ /* 0x000fe40000000106 */
[----:B------:R1:W-:Y:S06]  /*0dc0*/  STG.E desc[UR8][R8.64], R5 ;  /* 0x0000000508007986 */ /* 0x0003ec000c101908 */
        /* <DEDUP_REMOVED lines=8> */
[----:B-1----:R-:W-:Y:S05]  /*0e50*/  @P0 BRA P1, `(.L_x_32) ;  /* 0x0000000000100947 */ /* 0x002fea0000800000 */
[----:B------:R-:W-:Y:S01]  /*0e60*/  IMAD.MOV.U32 R14, RZ, RZ, R22 ;  /* 0x000000ffff0e7224 */ /* 0x000fe200078e0016 */
[----:B------:R-:W-:Y:S01]  /*0e70*/  MOV R4, 0xea0 ;  /* 0x00000ea000047802 */ /* 0x000fe20000000f00 */
[----:B------:R-:W-:-:S07]  /*0e80*/  IMAD.MOV.U32 R17, RZ, RZ, R23 ;  /* 0x000000ffff117224 */ /* 0x000fce00078e0017 */
[----:B------:R-:W-:Y:S05]  /*0e90*/  CALL.REL.NOINC `($__internal_0_$__cuda_sm20_div_rn_f64_full) ;  /* 0x0000001000c47944 */ /* 0x000fea0003c00000 */
.L_x_32:
[----:B------:R-:W-:Y:S05]  /*0ea0*/  BSYNC.RECONVERGENT B1 ;  /* 0x0000000000017941 */ /* 0x000fea0003800200 */
.L_x_31:
[----:B------:R-:W0:Y:S01]  /*0eb0*/  F2F.F32.F64 R7, R6 ;  /* 0x0000000600077310 */ /* 0x000e220000301000 */
[----:B------:R-:W-:Y:S01]  /*0ec0*/  IMAD.MOV.U32 R3, RZ, RZ, -0x6bd21946 ;  /* 0x942de6baff037424 */ /* 0x000fe200078e00ff */
[----:B------:R-:W-:-:S03]  /*0ed0*/  UIADD3 UR4, UPT, UPT, UR4, 0x2, URZ ;  /* 0x0000000204047890 */ /* 0x000fc6000fffe0ff */
[----:B------:R-:W-:Y:S01]  /*0ee0*/  IMAD R2, R2, -0x4b9ff597, R3 ;  /* 0xb4600a6902027824 */ /* 0x000fe200078e0203 */
[----:B0-----:R2:W-:Y:S08]  /*0ef0*/  STG.E desc[UR8][R8.64+0x4], R7 ;  /* 0x0000040708007986 */ /* 0x0015f0000c101908 */
.L_x_28:
[----:B------:R-:W3:Y:S02]  /*0f00*/  LDCU UR5, c[0x0][0x384] ;  /* 0x00007080ff0577ac */ /* 0x000ee40008000800 */
[----:B---3--:R-:W-:-:S04]  /*0f10*/  ULOP3.LUT UR5, UR5, 0x1, URZ, 0xc0, !UPT ;  /* 0x0000000105057892 */ /* 0x008fc8000f8ec0ff */
[----:B------:R-:W-:-:S09]  /*0f20*/  UISETP.NE.U32.AND UP0, UPT, UR5, 0x1, UPT ;  /* 0x000000010500788c */ /* 0x000fd2000bf05070 */
[----:B------:R-:W-:Y:S05]  /*0f30*/  BRA.U UP0, `(.L_x_17) ;  /* 0x0000000100947547 */ /* 0x000fea000b800000 */
[----:B0-----:R-:W0:Y:S01]  /*0f40*/  MUFU.RCP64H R5, R23 ;  /* 0x0000001700057308 */ /* 0x001e220000001800 */
[----:B------:R-:W-:Y:S01]  /*0f50*/  LOP3.LUT R6, R2, 0xffff, RZ, 0xc0, !PT ;  /* 0x0000ffff02067812 */ /* 0x000fe200078ec0ff */
[----:B------:R-:W-:Y:S01]  /*0f60*/  IMAD.MOV.U32 R4, RZ, RZ, 0x1 ;  /* 0x00000001ff047424 */ /* 0x000fe200078e00ff */
[----:B-12---:R-:W-:Y:S01]  /*0f70*/  MOV R7, RZ ;  /* 0x000000ff00077202 */ /* 0x006fe20000000f00 */
[----:B------:R-:W-:Y:S04]  /*0f80*/  BSSY.RECONVERGENT B1, `(.L_x_33) ;  /* 0x0000017000017945 */ /* 0x000fe80003800200 */
[----:B------:R-:W1:Y:S01]  /*0f90*/  I2F.U64 R6, R6 ;  /* 0x0000000600067312 */ /* 0x000e620000301000 */
        /* <DEDUP_REMOVED lines=16> */
[----:B------:R-:W-:Y:S01]  /*10a0*/  MOV R4, 0x10d0 ;  /* 0x000010d000047802 */ /* 0x000fe20000000f00 */
[----:B------:R-:W-:-:S07]  /*10b0*/  IMAD.MOV.U32 R17, RZ, RZ, R23 ;  /* 0x000000ffff117224 */ /* 0x000fce00078e0017 */
[----:B------:R-:W-:Y:S05]  /*10c0*/  CALL.REL.NOINC `($__internal_0_$__cuda_sm20_div_rn_f64_full) ;  /* 0x0000001000387944 */ /* 0x000fea0003c00000 */
[----:B------:R-:W-:Y:S01]  /*10d0*/  IMAD.MOV.U32 R4, RZ, RZ, R6 ;  /* 0x000000ffff047224 */ /* 0x000fe200078e0006 */
[----:B------:R-:W-:-:S07]  /*10e0*/  MOV R5, R7 ;  /* 0x0000000700057202 */ /* 0x000fce0000000f00 */
.L_x_34:
[----:B------:R-:W-:Y:S05]  /*10f0*/  BSYNC.RECONVERGENT B1 ;  /* 0x0000000000017941 */ /* 0x000fea0003800200 */
.L_x_33:
[----:B------:R-:W0:Y:S01]  /*1100*/  LDCU.64 UR10, c[0x0][0x388] ;  /* 0x00007100ff0a77ac */ /* 0x000e220008000a00 */
[----:B------:R-:W1:Y:S01]  /*1110*/  F2F.F32.F64 R5, R4 ;  /* 0x0000000400057310 */ /* 0x000e620000301000 */
[----:B------:R-:W-:-:S05]  /*1120*/  IADD3 R3, P0, PT, R10, UR4, RZ ;  /* 0x000000040a037c10 */ /* 0x000fca000ff1e0ff */
[----:B------:R-:W-:Y:S01]  /*1130*/  IMAD.X R8, RZ, RZ, R0, P0 ;  /* 0x000000ffff087224 */ /* 0x000fe200000e0600 */
[----:B0-----:R-:W-:-:S04]  /*1140*/  LEA R6, P0, R3, UR10, 0x2 ;  /* 0x0000000a03067c11 */ /* 0x001fc8000f8010ff */
[----:B------:R-:W-:Y:S01]  /*1150*/  LEA.HI.X R7, R3, UR11, R8, 0x2, P0 ;  /* 0x0000000b03077c11 */ /* 0x000fe200080f1408 */
[----:B------:R-:W-:-:S04]  /*1160*/  IMAD.MOV.U32 R3, RZ, RZ, 0xb ;  /* 0x0000000bff037424 */ /* 0x000fc800078e00ff */
[----:B-1----:R3:W-:Y:S01]  /*1170*/  STG.E desc[UR8][R6.64], R5 ;  /* 0x0000000506007986 */ /* 0x0027e2000c101908 */
[----:B------:R-:W-:-:S07]  /*1180*/  IMAD R2, R2, -0x21131993, R3 ;  /* 0xdeece66d02027824 */ /* 0x000fce00078e0203 */
.L_x_17:
[----:B------:R-:W4:Y:S02]  /*1190*/  LDC R4, c[0x0][0x384] ;  /* 0x0000e100ff047b82 */ /* 0x000f240000000800 */
[----:B----4-:R-:W-:-:S13]  /*11a0*/  ISETP.GE.AND P0, PT, R4, 0x1, PT ;  /* 0x000000010400780c */ /* 0x010fda0003f06270 */
[----:B------:R-:W-:Y:S05]  /*11b0*/  @!P0 EXIT ;  /* 0x000000000000894d */ /* 0x000fea0003800000 */
[C---:B------:R-:W-:Y:S01]  /*11c0*/  ISETP.GE.U32.AND P0, PT, R4.reuse, 0x4, PT ;  /* 0x000000040400780c */ /* 0x040fe20003f06070 */
[----:B-12---:R1:W2:Y:S01]  /*11d0*/  I2F.F64.U32 R8, R4 ;  /* 0x0000000400087312 */ /* 0x0062a20000201800 */
[----:B------:R-:W-:Y:S01]  /*11e0*/  LOP3.LUT R26, R4, 0x3, RZ, 0xc0, !PT ;  /* 0x00000003041a7812 */ /* 0x000fe200078ec0ff */
[----:B------:R-:W-:-:S10]  /*11f0*/  IMAD.MOV.U32 R25, RZ, RZ, RZ ;  /* 0x000000ffff197224 */ /* 0x000fd400078e00ff */
[----:B-1----:R-:W-:Y:S05]  /*1200*/  @!P0 BRA `(.L_x_35) ;  /* 0x0000000800288947 */ /* 0x002fea0003800000 */
[----:B------:R-:W1:Y:S01]  /*1210*/  LDCU.64 UR4, c[0x0][0x390] ;  /* 0x00007200ff0477ac */ /* 0x000e620008000a00 */
[----:B------:R-:W-:-:S05]  /*1220*/  LOP3.LUT R25, R4, 0x7ffffffc, RZ, 0xc0, !PT ;  /* 0x7ffffffc04197812 */ /* 0x000fca00078ec0ff */
[----:B------:R-:W-:Y:S01]  /*1230*/  IMAD.MOV R27, RZ, RZ, -R25 ;  /* 0x000000ffff1b7224 */ /* 0x000fe200078e0a19 */
[----:B-1----:R-:W-:-:S04]  /*1240*/  LEA R3, P0, R10, UR4, 0x2 ;  /* 0x000000040a037c11 */ /* 0x002fc8000f8010ff */
[----:B------:R-:W-:Y:S02]  /*1250*/  IADD3 R3, P1, PT, R3, 0x8, RZ ;  /* 0x0000000803037810 */ /* 0x000fe40007f3e0ff */
[----:B------:R-:W-:-:S04]  /*1260*/  LEA.HI.X R14, R10, UR5, R0, 0x2, P0 ;  /* 0x000000050a0e7c11 */ /* 0x000fc800080f1400 */
[----:B------:R-:W-:-:S07]  /*1270*/  IADD3.X R14, PT, PT, RZ, R14, RZ, P1, !PT ;  /* 0x0000000eff0e7210 */ /* 0x000fce0000ffe4ff */
.L_x_44:
[----:B-123--:R-:W1:Y:S01]  /*1280*/  MUFU.RCP64H R5, R9 ;  /* 0x0000000900057308 */ /* 0x00ee620000001800 */
[----:B------:R-:W-:Y:S01]  /*1290*/  LOP3.LUT R6, R2, 0xffff, RZ, 0xc0, !PT ;  /* 0x0000ffff02067812 */ /* 0x000fe200078ec0ff */
[----:B------:R-:W-:Y:S01]  /*12a0*/  IMAD.MOV.U32 R4, RZ, RZ, 0x1 ;  /* 0x00000001ff047424 */ /* 0x000fe200078e00ff */
[----:B------:R-:W-:Y:S01]  /*12b0*/  BSSY.RECONVERGENT B1, `(.L_x_36) ;  /* 0x000001a000017945 */ /* 0x000fe20003800200 */
[----:B------:R-:W-:Y:S02]  /*12c0*/  IMAD.MOV.U32 R7, RZ, RZ, RZ ;  /* 0x000000ffff077224 */ /* 0x000fe400078e00ff */
[----:B0-----:R-:W-:Y:S02]  /*12d0*/  IMAD.MOV.U32 R22, RZ, RZ, R3 ;  /* 0x000000ffff167224 */ /* 0x001fe400078e0003 */
[----:B------:R-:W0:Y:S01]  /*12e0*/  I2F.U64 R6, R6 ;  /* 0x0000000600067312 */ /* 0x000e220000301000 */
[----:B------:R-:W-:Y:S01]  /*12f0*/  IMAD.MOV.U32 R23, RZ, RZ, R14 ;  /* 0x000000ffff177224 */ /* 0x000fe200078e000e */
[----:B-1----:R-:W-:Y:S01]  /*1300*/  DFMA R12, -R8, R4, 1 ;  /* 0x3ff00000080c742b */ /* 0x002fe20000000104 */
[----:B0-----:R-:W-:-:S07]  /*1310*/  FMUL R15, R6, 1.52587890625e-05 ;  /* 0x37800000060f7820 */ /* 0x001fce0000400000 */
[----:B------:R-:W-:-:S08]  /*1320*/  DFMA R12, R12, R12, R12 ;  /* 0x0000000c0c0c722b */ /* 0x000fd0000000000c */
[----:B------:R-:W-:Y:S02]  /*1330*/  DFMA R4, R4, R12, R4 ;  /* 0x0000000c0404722b */ /* 0x000fe40000000004 */
[----:B------:R-:W0:Y:S06]  /*1340*/  F2F.F64.F32 R12, R15 ;  /* 0x0000000f000c7310 */ /* 0x000e2c0000201800 */
        /* <DEDUP_REMOVED lines=10> */
[----:B------:R-:W-:Y:S01]  /*13f0*/  MOV R14, R8 ;  /* 0x00000008000e7202 */ /* 0x000fe20000000f00 */
[----:B------:R-:W-:Y:S01]  /*1400*/  IMAD.MOV.U32 R17, RZ, RZ, R9 ;  /* 0x000000ffff117224 */ /* 0x000fe200078e0009 */
[----:B------:R-:W-:-:S07]  /*1410*/  MOV R4, 0x1430 ;  /* 0x0000143000047802 */ /* 0x000fce0000000f00 */
[----:B------:R-:W-:Y:S05]  /*1420*/  CALL.REL.NOINC `($__internal_0_$__cuda_sm20_div_rn_f64_full) ;  /* 0x0000000c00607944 */ /* 0x000fea0003c00000 */
[----:B------:R-:W-:Y:S02]  /*1430*/  IMAD.MOV.U32 R4, RZ, RZ, R6 ;  /* 0x000000ffff047224 */ /* 0x000fe400078e0006 */
[----:B------:R-:W-:-:S07]  /*1440*/  IMAD.MOV.U32 R5, RZ, RZ, R7 ;  /* 0x000000ffff057224 */ /* 0x000fce00078e0007 */
.L_x_37:
[----:B------:R-:W-:Y:S05]  /*1450*/  BSYNC.RECONVERGENT B1 ;  /* 0x0000000000017941 */ /* 0x000fea0003800200 */
.L_x_36:
[----:B------:R-:W0:Y:S01]  /*1460*/  MUFU.RCP64H R7, R9 ;  /* 0x0000000900077308 */ /* 0x000e220000001800 */
[----:B------:R-:W-:Y:S01]  /*1470*/  IMAD.MOV.U32 R3, RZ, RZ, 0xb ;  /* 0x0000000bff037424 */ /* 0x000fe200078e00ff */
        /* <DEDUP_REMOVED lines=11> */
[----:B------:R-:W-:Y:S02]  /*1530*/  DFMA R6, R6, R12, R6 ;  /* 0x0000000c0606722b */ /* 0x000fe40000000006 */
[----:B------:R-:W1:Y:S06]  /*1540*/  F2F.F64.F32 R12, R3 ;  /* 0x00000003000c7310 */ /* 0x000e6c0000201800 */
        /* <DEDUP_REMOVED lines=12> */
[----:B------:R-:W-:-:S07]  /*1610*/  IMAD.MOV.U32 R17, RZ, RZ, R9 ;  /* 0x000000ffff117224 */ /* 0x000fce00078e0009 */
[----:B------:R-:W-:Y:S05]  /*1620*/  CALL.REL.NOINC `($__internal_0_$__cuda_sm20_div_rn_f64_full) ;  /* 0x0000000800e07944 */ /* 0x000fea0003c00000 */
.L_x_39:
[----:B------:R-:W-:Y:S05]  /*1630*/  BSYNC.RECONVERGENT B1 ;  /* 0x0000000000017941 */ /* 0x000fea0003800200 */
.L_x_38:
        /* <DEDUP_REMOVED lines=29> */
[----:B------:R-:W-:Y:S01]  /*1810*/  IMAD.MOV.U32 R4, RZ, RZ, R6 ;  /* 0x000000ffff047224 */ /* 0x000fe200078e0006 */
[----:B------:R-:W-:-:S07]  /*1820*/  MOV R5, R7 ;  /* 0x0000000700057202 */ /* 0x000fce0000000f00 */
.L_x_41:
[----:B------:R-:W-:Y:S05]  /*1830*/  BSYNC.RECONVERGENT B1 ;  /* 0x0000000000017941 */ /* 0x000fea0003800200 */
.L_x_40:
        /* <DEDUP_REMOVED lines=26> */
[----:B------:R-:W-:Y:S02]  /*19e0*/  MOV R17, R9 ;  /* 0x0000000900117202 */ /* 0x000fe40000000f00 */
[----:B------:R-:W-:-:S07]  /*19f0*/  MOV R4, 0x1a10 ;  /* 0x00001a1000047802 */ /* 0x000fce0000000f00 */
[----:B------:R-:W-:Y:S05]  /*1a00*/  CALL.REL.NOINC `($__internal_0_$__cuda_sm20_div_rn_f64_full) ;  /* 0x0000000400e87944 */ /* 0x000fea0003c00000 */
.L_x_43:
[----:B------:R-:W-:Y:S05]  /*1a10*/  BSYNC.RECONVERGENT B1 ;  /* 0x0000000000017941 */ /* 0x000fea0003800200 */
.L_x_42:
[----:B------:R-:W0:Y:S01]  /*1a20*/  F2F.F32.F64 R7, R6 ;  /* 0x0000000600077310 */ /* 0x000e220000301000 */
[----:B------:R-:W-:Y:S01]  /*1a30*/  VIADD R27, R27, 0x4 ;  /* 0x000000041b1b7836 */ /* 0x000fe20000000000 */
[----:B------:R-:W-:Y:S01]  /*1a40*/  IADD3 R3, P1, PT, R22, 0x10, RZ ;  /* 0x0000001016037810 */ /* 0x000fe20007f3e0ff */
[----:B------:R-:W-:-:S03]  /*1a50*/  IMAD.MOV.U32 R5, RZ, RZ, 0x73c4cd04 ;  /* 0x73c4cd04ff057424 */ /* 0x000fc600078e00ff */
[----:B------:R-:W-:Y:S01]  /*1a60*/  ISETP.NE.AND P0, PT, R27, RZ, PT ;  /* 0x000000ff1b00720c */ /* 0x000fe20003f05270 */
[----:B------:R-:W-:Y:S02]  /*1a70*/  IMAD R2, R2, 0x772c5f11, R5 ;  /* 0x772c5f1102027824 */ /* 0x000fe400078e0205 */
[----:B------:R-:W-:Y:S01]  /*1a80*/  IMAD.X R14, RZ, RZ, R23, P1 ;  /* 0x000000ffff0e7224 */ /* 0x000fe200008e0617 */
[----:B0-----:R1:W-:Y:S09]  /*1a90*/  STG.E desc[UR8][R22.64+0x4], R7 ;  /* 0x0000040716007986 */ /* 0x0013f2000c101908 */
[----:B------:R-:W-:Y:S05]  /*1aa0*/  @P0 BRA `(.L_x_44) ;  /* 0xfffffff400f40947 */ /* 0x000fea000383ffff */
.L_x_35:
[----:B------:R-:W-:-:S13]  /*1ab0*/  ISETP.NE.AND P0, PT, R26, RZ, PT ;  /* 0x000000ff1a00720c */ /* 0x000fda0003f05270 */
[----:B------:R-:W-:Y:S05]  /*1ac0*/  @!P0 EXIT ;  /* 0x000000000000894d */ /* 0x000fea0003800000 */
[----:B------:R-:W-:-:S13]  /*1ad0*/  ISETP.NE.AND P0, PT, R26, 0x1, PT ;  /* 0x000000011a00780c */ /* 0x000fda0003f05270 */
[----:B------:R-:W-:Y:S05]  /*1ae0*/  @!P0 BRA `(.L_x_45) ;  /* 0x0000000400108947 */ /* 0x000fea0003800000 */
[----:B--23--:R-:W2:Y:S01]  /*1af0*/  MUFU.RCP64H R5, R9 ;  /* 0x0000000900057308 */ /* 0x00cea20000001800 */
[----:B------:R-:W-:Y:S01]  /*1b00*/  LOP3.LUT R6, R2, 0xffff, RZ, 0xc0, !PT ;  /* 0x0000ffff02067812 */ /* 0x000fe200078ec0ff */
[----:B-1----:R-:W-:Y:S01]  /*1b10*/  IMAD.MOV.U32 R7, RZ, RZ, RZ ;  /* 0x000000ffff077224 */ /* 0x002fe200078e00ff */
[----:B------:R-:W-:Y:S01]  /*1b20*/  MOV R4, 0x1 ;  /* 0x0000000100047802 */ /* 0x000fe20000000f00 */
[----:B------:R-:W-:Y:S04]  /*1b30*/  BSSY.RECONVERGENT B1, `(.L_x_46) ;  /* 0x0000017000017945 */ /* 0x000fe80003800200 */
[----:B------:R-:W1:Y:S01]  /*1b40*/  I2F.U64 R6, R6 ;  /* 0x0000000600067312 */ /* 0x000e620000301000 */
[----:B--2---:R-:W-:Y:S01]  /*1b50*/  DFMA R12, -R8, R4, 1 ;  /* 0x3ff00000080c742b */ /* 0x004fe20000000104 */
[----:B-1----:R-:W-:-:S07]  /*1b60*/  FMUL R18, R6, 1.52587890625e-05 ;  /* 0x3780000006127820 */ /* 0x002fce0000400000 */
[----:B------:R-:W-:-:S08]  /*1b70*/  DFMA R12, R12, R12, R12 ;  /* 0x0000000c0c0c722b */ /* 0x000fd0000000000c */
        /* <DEDUP_REMOVED lines=15> */
[----:B0-----:R-:W-:Y:S05]  /*1c70*/  CALL.REL.NOINC `($__internal_0_$__cuda_sm20_div_rn_f64_full) ;  /* 0x00000004004c7944 */ /* 0x001fea0003c00000 */
[----:B------:R-:W-:Y:S02]  /*1c80*/  IMAD.MOV.U32 R4, RZ, RZ, R6 ;  /* 0x000000ffff047224 */ /* 0x000fe400078e0006 */
[----:B------:R-:W-:-:S07]  /*1c90*/  IMAD.MOV.U32 R5, RZ, RZ, R7 ;  /* 0x000000ffff057224 */ /* 0x000fce00078e0007 */
.L_x_47:
[----:B------:R-:W-:Y:S05]  /*1ca0*/  BSYNC.RECONVERGENT B1 ;  /* 0x0000000000017941 */ /* 0x000fea0003800200 */
.L_x_46:
[----:B------:R-:W1:Y:S01]  /*1cb0*/  MUFU.RCP64H R7, R9 ;  /* 0x0000000900077308 */ /* 0x000e620000001800 */
[----:B------:R-:W-:Y:S01]  /*1cc0*/  MOV R3, 0xb ;  /* 0x0000000b00037802 */ /* 0x000fe20000000f00 */
[----:B------:R-:W-:Y:S01]  /*1cd0*/  IMAD.MOV.U32 R6, RZ, RZ, 0x1 ;  /* 0x00000001ff067424 */ /* 0x000fe200078e00ff */
[----:B------:R-:W0:Y:S01]  /*1ce0*/  LDCU.64 UR4, c[0x0][0x390] ;  /* 0x00007200ff0477ac */ /* 0x000e220008000a00 */
[----:B------:R-:W-:Y:S01]  /*1cf0*/  IMAD.MOV.U32 R17, RZ, RZ, RZ ;  /* 0x000000ffff117224 */ /* 0x000fe200078e00ff */
[----:B------:R-:W-:Y:S01]  /*1d00*/  BSSY.RECONVERGENT B1, `(.L_x_48) ;  /* 0x000001d000017945 */ /* 0x000fe20003800200 */
[----:B------:R-:W-:Y:S02]  /*1d10*/  IMAD R3, R2, -0x21131993, R3 ;  /* 0xdeece66d02037824 */ /* 0x000fe400078e0203 */
[----:B------:R-:W2:Y:S03]  /*1d20*/  F2F.F32.F64 R5, R4 ;  /* 0x0000000400057310 */ /* 0x000ea60000301000 */
[----:B------:R-:W-:-:S02]  /*1d30*/  LOP3.LUT R16, R3, 0xffff, RZ, 0xc0, !PT ;  /* 0x0000ffff03107812 */ /* 0x000fc400078ec0ff */
[----:B------:R-:W-:-:S04]  /*1d40*/  IADD3 R3, P0, PT, R25, R10, RZ ;  /* 0x0000000a19037210 */ /* 0x000fc80007f1e0ff */
[----:B------:R-:W3:Y:S01]  /*1d50*/  I2F.U64 R16, R16 ;  /* 0x0000001000107312 */ /* 0x000ee20000301000 */
[----:B-1----:R-:W-:Y:S01]  /*1d60*/  DFMA R12, -R8, R6, 1 ;  /* 0x3ff00000080c742b */ /* 0x002fe20000000106 */
[----:B------:R-:W-:Y:S01]  /*1d70*/  IMAD.X R18, RZ, RZ, R0, P0 ;  /* 0x000000ffff127224 */ /* 0x000fe200000e0600 */
[----:B0-----:R-:W-:-:S04]  /*1d80*/  LEA R22, P0, R3, UR4, 0x2 ;  /* 0x0000000403167c11 */ /* 0x001fc8000f8010ff */
[----:B------:R-:W-:Y:S02]  /*1d90*/  LEA.HI.X R23, R3, UR5, R18, 0x2, P0 ;  /* 0x0000000503177c11 */ /* 0x000fe400080f1412 */
[----:B------:R-:W-:-:S03]  /*1da0*/  DFMA R12, R12, R12, R12 ;  /* 0x0000000c0c0c722b */ /* 0x000fc6000000000c */
[----:B--2---:R0:W-:Y:S01]  /*1db0*/  STG.E desc[UR8][R22.64], R5 ;  /* 0x0000000516007986 */ /* 0x0041e2000c101908 */
[----:B---3--:R-:W-:-:S04]  /*1dc0*/  FMUL R19, R16, 1.52587890625e-05 ;  /* 0x3780000010137820 */ /* 0x008fc80000400000 */
        /* <DEDUP_REMOVED lines=16> */
.L_x_49:
[----:B------:R-:W-:Y:S05]  /*1ed0*/  BSYNC.RECONVERGENT B1 ;  /* 0x0000000000017941 */ /* 0x000fea0003800200 */
.L_x_48:
[----:B------:R-:W0:Y:S01]  /*1ee0*/  F2F.F32.F64 R7, R6 ;  /* 0x0000000600077310 */ /* 0x000e220000301000 */
[----:B------:R-:W-:Y:S02]  /*1ef0*/  IMAD.MOV.U32 R3, RZ, RZ, -0x6bd21946 ;  /* 0x942de6baff037424 */ /* 0x000fe400078e00ff */
[----:B------:R-:W-:Y:S02]  /*1f00*/  VIADD R25, R25, 0x2 ;  /* 0x0000000219197836 */ /* 0x000fe40000000000 */
[----:B------:R-:W-:Y:S01]  /*1f10*/  IMAD R2, R2, -0x4b9ff597, R3 ;  /* 0xb4600a6902027824 */ /* 0x000fe200078e0203 */
[----:B0-----:R4:W-:Y:S06]  /*1f20*/  STG.E desc[UR8][R22.64+0x4], R7 ;  /* 0x0000040716007986 */ /* 0x0019ec000c101908 */
.L_x_45:
[----:B------:R-:W5:Y:S02]  /*1f30*/  LDC R3, c[0x0][0x384] ;  /* 0x0000e100ff037b82 */ /* 0x000f640000000800 */
[----:B-----5:R-:W-:-:S04]  /*1f40*/  LOP3.LUT R3, R3, 0x1, RZ, 0xc0, !PT ;  /* 0x0000000103037812 */ /* 0x020fc800078ec0ff */
[----:B------:R-:W-:-:S13]  /*1f50*/  ISETP.NE.U32.AND P0, PT, R3, 0x1, PT ;  /* 0x000000010300780c */ /* 0x000fda0003f05070 */
[----:B------:R-:W-:Y:S05]  /*1f60*/  @P0 EXIT ;  /* 0x000000000000094d */ /* 0x000fea0003800000 */
[----:B--2---:R-:W1:Y:S01]  /*1f70*/  MUFU.RCP64H R3, R9 ;  /* 0x0000000900037308 */ /* 0x004e620000001800 */
[----:B------:R-:W-:Y:S01]  /*1f80*/  LOP3.LUT R4, R2, 0xffff, RZ, 0xc0, !PT ;  /* 0x0000ffff02047812 */ /* 0x000fe200078ec0ff */
[----:B---3--:R-:W-:Y:S01]  /*1f90*/  IMAD.MOV.U32 R5, RZ, RZ, RZ ;  /* 0x000000ffff057224 */ /* 0x008fe200078e00ff */
[----:B------:R-:W-:Y:S01]  /*1fa0*/  BSSY.RECONVERGENT B1, `(.L_x_50) ;  /* 0x0000018000017945 */ /* 0x000fe20003800200 */
[----:B------:R-:W-:-:S04]  /*1fb0*/  IMAD.MOV.U32 R2, RZ, RZ, 0x1 ;  /* 0x00000001ff027424 */ /* 0x000fc800078e00ff */
[----:B------:R-:W2:Y:S02]  /*1fc0*/  I2F.U64 R4, R4 ;  /* 0x0000000400047312 */ /* 0x000ea40000301000 */
[----:B-1--4-:R-:W-:Y:S01]  /*1fd0*/  DFMA R6, -R8, R2, 1 ;  /* 0x3ff000000806742b */ /* 0x012fe20000000102 */
[----:B--2---:R-:W-:-:S07]  /*1fe0*/  FMUL R16, R4, 1.52587890625e-05 ;  /* 0x3780000004107820 */ /* 0x004fce0000400000 */
        /* <DEDUP_REMOVED lines=16> */
[----:B0-----:R-:W-:Y:S05]  /*20f0*/  CALL.REL.NOINC `($__internal_0_$__cuda_sm20_div_rn_f64_full) ;  /* 0x00000000002c7944 */ /* 0x001fea0003c00000 */
[----:B------:R-:W-:Y:S02]  /*2100*/  IMAD.MOV.U32 R2, RZ, RZ, R6 ;  /* 0x000000ffff027224 */ /* 0x000fe400078e0006 */
[----:B------:R-:W-:-:S07]  /*2110*/  IMAD.MOV.U32 R3, RZ, RZ, R7 ;  /* 0x000000ffff037224 */ /* 0x000fce00078e0007 */
.L_x_51:
[----:B------:R-:W-:Y:S05]  /*2120*/  BSYNC.RECONVERGENT B1 ;  /* 0x0000000000017941 */ /* 0x000fea0003800200 */
.L_x_50:
[----:B------:R-:W1:Y:S01]  /*2130*/  LDCU.64 UR4, c[0x0][0x390] ;  /* 0x00007200ff0477ac */ /* 0x000e620008000a00 */
[----:B------:R-:W-:Y:S01]  /*2140*/  IADD3 R10, P0, PT, R25, R10, RZ ;  /* 0x0000000a190a7210 */ /* 0x000fe20007f1e0ff */
[----:B------:R-:W2:Y:S04]  /*2150*/  F2F.F32.F64 R3, R2 ;  /* 0x0000000200037310 */ /* 0x000ea80000301000 */
[----:B------:R-:W-:Y:S01]  /*2160*/  IMAD.X R5, RZ, RZ, R0, P0 ;  /* 0x000000ffff057224 */ /* 0x000fe200000e0600 */
[----:B-1----:R-:W-:-:S04]  /*2170*/  LEA R4, P0, R10, UR4, 0x2 ;  /* 0x000000040a047c11 */ /* 0x002fc8000f8010ff */
[----:B------:R-:W-:-:S05]  /*2180*/  LEA.HI.X R5, R10, UR5, R5, 0x2, P0 ;  /* 0x000000050a057c11 */ /* 0x000fca00080f1405 */
[----:B--2---:R-:W-:Y:S01]  /*2190*/  STG.E desc[UR8][R4.64], R3 ;  /* 0x0000000304007986 */ /* 0x004fe2000c101908 */
[----:B------:R-:W-:Y:S05]  /*21a0*/  EXIT ;  /* 0x000000000000794d */ /* 0x000fea0003800000 */
        .weak           $__internal_0_$__cuda_sm20_div_rn_f64_full
        .type           $__internal_0_$__cuda_sm20_div_rn_f64_full,@function
        .size           $__internal_0_$__cuda_sm20_div_rn_f64_full,(.L_x_58 - $__internal_0_$__cuda_sm20_div_rn_f64_full)
$__internal_0_$__cuda_sm20_div_rn_f64_full:
[----:B------:R-:W-:Y:S01]  /*21b0*/  FSETP.GEU.AND P2, PT, |R13|, 1.469367938527859385e-39, PT ;  /* 0x001000000d00780b */ /* 0x000fe20003f4e200 */
[----:B------:R-:W-:Y:S01]  /*21c0*/  IMAD.MOV.U32 R5, RZ, RZ, 0x1ca00000 ;  /* 0x1ca00000ff057424 */ /* 0x000fe200078e00ff */
[C---:B------:R-:W-:Y:S01]  /*21d0*/  FSETP.GEU.AND P0, PT, |R17|.reuse, 1.469367938527859385e-39, PT ;  /* 0x001000001100780b */ /* 0x040fe20003f0e200 */
[----:B------:R-:W-:Y:S01]  /*21e0*/  IMAD.MOV.U32 R18, RZ, RZ, R12 ;  /* 0x000000ffff127224 */ /* 0x000fe200078e000c */
[----:B------:R-:W-:Y:S01]  /*21f0*/  MOV R16, R14 ;  /* 0x0000000e00107202 */ /* 0x000fe20000000f00 */
[----:B------:R-:W-:Y:S01]  /*2200*/  IMAD.MOV.U32 R28, RZ, RZ, 0x1 ;  /* 0x00000001ff1c7424 */ /* 0x000fe200078e00ff */
[----:B------:R-:W-:Y:S01]  /*2210*/  LOP3.LUT R15, R17, 0x800fffff, RZ, 0xc0, !PT ;  /* 0x800fffff110f7812 */ /* 0x000fe200078ec0ff */
[----:B------:R-:W-:Y:S01]  /*2220*/  BSSY.RECONVERGENT B0, `(.L_x_52) ;  /* 0x0000050000007945 */ /* 0x000fe20003800200 */
[----:B------:R-:W-:Y:S02]  /*2230*/  LOP3.LUT R3, R13, 0x7ff00000, RZ, 0xc0, !PT ;  /* 0x7ff000000d037812 */ /* 0x000fe400078ec0ff */
[----:B------:R-:W-:-:S02]  /*2240*/  LOP3.LUT R15, R15, 0x3ff00000, RZ, 0xfc, !PT ;  /* 0x3ff000000f0f7812 */ /* 0x000fc400078efcff */
[C---:B------:R-:W-:Y:S01]  /*2250*/  LOP3.LUT R7, R17.reuse, 0x7ff00000, RZ, 0xc0, !PT ;  /* 0x7ff0000011077812 */ /* 0x040fe200078ec0ff */
[----:B------:R-:W-:Y:S01]  /*2260*/  @!P2 IMAD.MOV.U32 R20, RZ, RZ, RZ ;  /* 0x000000ffff14a224 */ /* 0x000fe200078e00ff */
[----:B------:R-:W-:Y:S01]  /*2270*/  @!P2 LOP3.LUT R6, R17, 0x7ff00000, RZ, 0xc0, !PT ;  /* 0x7ff000001106a812 */ /* 0x000fe200078ec0ff */
[----:B------:R-:W-:Y:S01]  /*2280*/  @!P0 DMUL R14, R16, 8.98846567431157953865e+307 ;  /* 0x7fe00000100e8828 */ /* 0x000fe20000000000 */
[C---:B------:R-:W-:Y:S02]  /*2290*/  ISETP.GE.U32.AND P1, PT, R3.reuse, R7, PT ;  /* 0x000000070300720c */ /* 0x040fe40003f26070 */
[----:B------:R-:W-:Y:S02]  /*22a0*/  @!P2 ISETP.GE.U32.AND P3, PT, R3, R6, PT ;  /* 0x000000060300a20c */ /* 0x000fe40003f66070 */
[C---:B------:R-:W-:Y:S01]  /*22b0*/  SEL R19, R5.reuse, 0x63400000, !P1 ;  /* 0x6340000005137807 */ /* 0x040fe20004800000 */
[----:B------:R-:W0:Y:S01]  /*22c0*/  MUFU.RCP64H R29, R15 ;  /* 0x0000000f001d7308 */ /* 0x000e220000001800 */
[----:B------:R-:W-:-:S02]  /*22d0*/  @!P2 SEL R21, R5, 0x63400000, !P3 ;  /* 0x634000000515a807 */ /* 0x000fc40005800000 */
[--C-:B------:R-:W-:Y:S02]  /*22e0*/  LOP3.LUT R19, R19, 0x800fffff, R13.reuse, 0xf8, !PT ;  /* 0x800fffff13137812 */ /* 0x100fe400078ef80d */
[----:B------:R-:W-:Y:S02]  /*22f0*/  @!P2 LOP3.LUT R6, R21, 0x80000000, R13, 0xf8, !PT ;  /* 0x800000001506a812 */ /* 0x000fe400078ef80d */
[----:B------:R-:W-:Y:S02]  /*2300*/  @!P0 LOP3.LUT R7, R15, 0x7ff00000, RZ, 0xc0, !PT ;  /* 0x7ff000000f078812 */ /* 0x000fe400078ec0ff */
[----:B------:R-:W-:Y:S02]  /*2310*/  @!P2 LOP3.LUT R21, R6, 0x100000, RZ, 0xfc, !PT ;  /* 0x001000000615a812 */ /* 0x000fe400078efcff */
[----:B------:R-:W-:-:S04]  /*2320*/  MOV R6, R3 ;  /* 0x0000000300067202 */ /* 0x000fc80000000f00 */
[----:B------:R-:W-:Y:S02]  /*2330*/  @!P2 DFMA R18, R18, 2, -R20 ;  /* 0x400000001212a82b */ /* 0x000fe40000000814 */
[----:B0-----:R-:W-:-:S08]  /*2340*/  DFMA R20, R28, -R14, 1 ;  /* 0x3ff000001c14742b */ /* 0x001fd0000000080e */
[----:B------:R-:W-:Y:S01]  /*2350*/  DFMA R20, R20, R20, R20 ;  /* 0x000000141414722b */ /* 0x000fe20000000014 */
[----:B------:R-:W-:-:S05]  /*2360*/  @!P2 LOP3.LUT R6, R19, 0x7ff00000, RZ, 0xc0, !PT ;  /* 0x7ff000001306a812 */ /* 0x000fca00078ec0ff */
[----:B------:R-:W-:Y:S02]  /*2370*/  VIADD R24, R6, 0xffffffff ;  /* 0xffffffff06187836 */ /* 0x000fe40000000000 */
[----:B------:R-:W-:-:S03]  /*2380*/  DFMA R28, R28, R20, R28 ;  /* 0x000000141c1c722b */ /* 0x000fc6000000001c */
[----:B------:R-:W-:Y:S01]  /*2390*/  ISETP.GT.U32.AND P0, PT, R24, 0x7feffffe, PT ;  /* 0x7feffffe1800780c */ /* 0x000fe20003f04070 */
[----:B------:R-:W-:-:S04]  /*23a0*/  VIADD R24, R7, 0xffffffff ;  /* 0xffffffff07187836 */ /* 0x000fc80000000000 */
[----:B------:R-:W-:Y:S01]  /*23b0*/  DFMA R30, R28, -R14, 1 ;  /* 0x3ff000001c1e742b */ /* 0x000fe2000000080e */
[----:B------:R-:W-:-:S07]  /*23c0*/  ISETP.GT.U32.OR P0, PT, R24, 0x7feffffe, P0 ;  /* 0x7feffffe1800780c */ /* 0x000fce0000704470 */
[----:B------:R-:W-:-:S08]  /*23d0*/  DFMA R30, R28, R30, R28 ;  /* 0x0000001e1c1e722b */ /* 0x000fd0000000001c */
[----:B------:R-:W-:-:S08]  /*23e0*/  DMUL R28, R30, R18 ;  /* 0x000000121e1c7228 */ /* 0x000fd00000000000 */
[----:B------:R-:W-:-:S08]  /*23f0*/  DFMA R20, R28, -R14, R18 ;  /* 0x8000000e1c14722b */ /* 0x000fd00000000012 */
[----:B------:R-:W-:Y:S01]  /*2400*/  DFMA R20, R30, R20, R28 ;  /* 0x000000141e14722b */ /* 0x000fe2000000001c */
[----:B------:R-:W-:Y:S10]  /*2410*/  @P0 BRA `(.L_x_53) ;  /* 0x00000000006c0947 */ /* 0x000ff40003800000 */
[----:B------:R-:W-:Y:S01]  /*2420*/  LOP3.LUT R6, R17, 0x7ff00000, RZ, 0xc0, !PT ;  /* 0x7ff0000011067812 */ /* 0x000fe200078ec0ff */
[----:B------:R-:W-:-:S03]  /*2430*/  IMAD.MOV.U32 R12, RZ, RZ, RZ ;  /* 0x000000ffff0c7224 */ /* 0x000fc600078e00ff */
[CC--:B------:R-:W-:Y:S02]  /*2440*/  VIADDMNMX R7, R3.reuse, -R6.reuse, 0xb9600000, !PT ;  /* 0xb960000003077446 */ /* 0x0c0fe40007800906 */
[----:B------:R-:W-:Y:S02]  /*2450*/  ISETP.GE.U32.AND P0, PT, R3, R6, PT ;  /* 0x000000060300720c */ /* 0x000fe40003f06070 */
[----:B------:R-:W-:Y:S02]  /*2460*/  VIMNMX R7, PT, PT, R7, 0x46a00000, PT ;  /* 0x46a0000007077848 */ /* 0x000fe40003fe0100 */
[----:B------:R-:W-:-:S05]  /*2470*/  SEL R6, R5, 0x63400000, !P0 ;  /* 0x6340000005067807 */ /* 0x000fca0004000000 */
[----:B------:R-:W-:-:S05]  /*2480*/  IMAD.IADD R6, R7, 0x1, -R6 ;  /* 0x0000000107067824 */ /* 0x000fca00078e0a06 */
[----:B------:R-:W-:-:S06]  /*2490*/  IADD3 R13, PT, PT, R6, 0x7fe00000, RZ ;  /* 0x7fe00000060d7810 */ /* 0x000fcc0007ffe0ff */
[----:B------:R-:W-:-:S10]  /*24a0*/  DMUL R28, R20, R12 ;  /* 0x0000000c141c7228 */ /* 0x000fd40000000000 */
[----:B------:R-:W-:-:S13]  /*24b0*/  FSETP.GTU.AND P0, PT, |R29|, 1.469367938527859385e-39, PT ;  /* 0x001000001d00780b */ /* 0x000fda0003f0c200 */
[----:B------:R-:W-:Y:S05]  /*24c0*/  @P0 BRA `(.L_x_54) ;  /* 0x0000000000940947 */ /* 0x000fea0003800000 */
[----:B------:R-:W-:-:S06]  /*24d0*/  DFMA R14, R20, -R14, R18 ;  /* 0x8000000e140e722b */ /* 0x000fcc0000000012 */
[----:B------:R-:W-:-:S04]  /*24e0*/  IMAD.MOV.U32 R14, RZ, RZ, RZ ;  /* 0x000000ffff0e7224 */ /* 0x000fc800078e00ff */
[C---:B------:R-:W-:Y:S02]  /*24f0*/  FSETP.NEU.AND P0, PT, R15.reuse, RZ, PT ;  /* 0x000000ff0f00720b */ /* 0x040fe40003f0d000 */
[----:B------:R-:W-:-:S04]  /*2500*/  LOP3.LUT R17, R15, 0x80000000, R17, 0x48, !PT ;  /* 0x800000000f117812 */ /* 0x000fc800078e4811 */
[----:B------:R-:W-:-:S07]  /*2510*/  LOP3.LUT R15, R17, R13, RZ, 0xfc, !PT ;  /* 0x0000000d110f7212 */ /* 0x000fce00078efcff */
[----:B------:R-:W-:Y:S05]  /*2520*/  @!P0 BRA `(.L_x_54) ;  /* 0x00000000007c8947 */ /* 0x000fea0003800000 */
[----:B------:R-:W-:Y:S01]  /*2530*/  IMAD.MOV R13, RZ, RZ, -R6 ;  /* 0x000000ffff0d7224 */ /* 0x000fe200078e0a06 */
[----:B------:R-:W-:Y:S01]  /*2540*/  MOV R12, RZ ;  /* 0x000000ff000c7202 */ /* 0x000fe20000000f00 */
[----:B------:R-:W-:Y:S01]  /*2550*/  DMUL.RP R14, R20, R14 ;  /* 0x0000000e140e7228 */ /* 0x000fe20000008000 */
[----:B------:R-:W-:-:S04]  /*2560*/  IADD3 R3, PT, PT, -R6, -0x43300000, RZ ;  /* 0xbcd0000006037810 */ /* 0x000fc80007ffe1ff */
[----:B------:R-:W-:-:S05]  /*2570*/  DFMA R12, R28, -R12, R20 ;  /* 0x8000000c1c0c722b */ /* 0x000fca0000000014 */
[----:B------:R-:W-:-:S05]  /*2580*/  LOP3.LUT R17, R15, R17, RZ, 0x3c, !PT ;  /* 0x000000110f117212 */ /* 0x000fca00078e3cff */
[----:B------:R-:W-:-:S04]  /*2590*/  FSETP.NEU.AND P0, PT, |R13|, R3, PT ;  /* 0x000000030d00720b */ /* 0x000fc80003f0d200 */
[----:B------:R-:W-:Y:S02]  /*25a0*/  FSEL R28, R14, R28, !P0 ;  /* 0x0000001c0e1c7208 */ /* 0x000fe40004000000 */
[----:B------:R-:W-:Y:S01]  /*25b0*/  FSEL R29, R17, R29, !P0 ;  /* 0x0000001d111d7208 */ /* 0x000fe20004000000 */
[----:B------:R-:W-:Y:S06]  /*25c0*/  BRA `(.L_x_54) ;  /* 0x0000000000547947 */ /* 0x000fec0003800000 */
.L_x_53:
[----:B------:R-:W-:-:S14]  /*25d0*/  DSETP.NAN.AND P0, PT, R12, R12, PT ;  /* 0x0000000c0c00722a */ /* 0x000fdc0003f08000 */
[----:B------:R-:W-:Y:S05]  /*25e0*/  @P0 BRA `(.L_x_55) ;  /* 0x0000000000440947 */ /* 0x000fea0003800000 */
[----:B------:R-:W-:-:S14]  /*25f0*/  DSETP.NAN.AND P0, PT, R16, R16, PT ;  /* 0x000000101000722a */ /* 0x000fdc0003f08000 */
[----:B------:R-:W-:Y:S05]  /*2600*/  @P0 BRA `(.L_x_56) ;  /* 0x0000000000300947 */ /* 0x000fea0003800000 */
[----:B------:R-:W-:Y:S01]  /*2610*/  ISETP.NE.AND P0, PT, R6, R7, PT ;  /* 0x000000070600720c */ /* 0x000fe20003f05270 */
[----:B------:R-:W-:Y:S02]  /*2620*/  IMAD.MOV.U32 R28, RZ, RZ, 0x0 ;  /* 0x00000000ff1c7424 */ /* 0x000fe400078e00ff */
[----:B------:R-:W-:-:S10]  /*2630*/  IMAD.MOV.U32 R29, RZ, RZ, -0x80000 ;  /* 0xfff80000ff1d7424 */ /* 0x000fd400078e00ff */
[----:B------:R-:W-:Y:S05]  /*2640*/  @!P0 BRA `(.L_x_54) ;  /* 0x0000000000348947 */ /* 0x000fea0003800000 */
[----:B------:R-:W-:Y:S02]  /*2650*/  ISETP.NE.AND P0, PT, R6, 0x7ff00000, PT ;  /* 0x7ff000000600780c */ /* 0x000fe40003f05270 */
[----:B------:R-:W-:Y:S02]  /*2660*/  LOP3.LUT R29, R13, 0x80000000, R17, 0x48, !PT ;  /* 0x800000000d1d7812 */ /* 0x000fe400078e4811 */
[----:B------:R-:W-:-:S13]  /*2670*/  ISETP.EQ.OR P0, PT, R7, RZ, !P0 ;  /* 0x000000ff0700720c */ /* 0x000fda0004702670 */
[----:B------:R-:W-:Y:S01]  /*2680*/  @P0 LOP3.LUT R3, R29, 0x7ff00000, RZ, 0xfc, !PT ;  /* 0x7ff000001d030812 */ /* 0x000fe200078efcff */
[----:B------:R-:W-:Y:S01]  /*2690*/  @!P0 IMAD.MOV.U32 R28, RZ, RZ, RZ ;  /* 0x000000ffff1c8224 */ /* 0x000fe200078e00ff */
[----:B------:R-:W-:-:S03]  /*26a0*/  @P0 MOV R28, RZ ;  /* 0x000000ff001c0202 */ /* 0x000fc60000000f00 */
[----:B------:R-:W-:Y:S01]  /*26b0*/  @P0 IMAD.MOV.U32 R29, RZ, RZ, R3 ;  /* 0x000000ffff1d0224 */ /* 0x000fe200078e0003 */
[----:B------:R-:W-:Y:S06]  /*26c0*/  BRA `(.L_x_54) ;  /* 0x0000000000147947 */ /* 0x000fec0003800000 */
.L_x_56:
[----:B------:R-:W-:Y:S01]  /*26d0*/  LOP3.LUT R29, R17, 0x80000, RZ, 0xfc, !PT ;  /* 0x00080000111d7812 */ /* 0x000fe200078efcff */
[----:B------:R-:W-:Y:S01]  /*26e0*/  IMAD.MOV.U32 R28, RZ, RZ, R16 ;  /* 0x000000ffff1c7224 */ /* 0x000fe200078e0010 */
[----:B------:R-:W-:Y:S06]  /*26f0*/  BRA `(.L_x_54) ;  /* 0x0000000000087947 */ /* 0x000fec0003800000 */
.L_x_55:
[----:B------:R-:W-:Y:S01]  /*2700*/  LOP3.LUT R29, R13, 0x80000, RZ, 0xfc, !PT ;  /* 0x000800000d1d7812 */ /* 0x000fe200078efcff */
[----:B------:R-:W-:-:S07]  /*2710*/  IMAD.MOV.U32 R28, RZ, RZ, R12 ;  /* 0x000000ffff1c7224 */ /* 0x000fce00078e000c */
.L_x_54:
[----:B------:R-:W-:Y:S05]  /*2720*/  BSYNC.RECONVERGENT B0 ;  /* 0x0000000000007941 */ /* 0x000fea0003800200 */
.L_x_52:
[----:B------:R-:W-:Y:S01]  /*2730*/  IMAD.MOV.U32 R5, RZ, RZ, 0x0 ;  /* 0x00000000ff057424 */ /* 0x000fe200078e00ff */
[----:B------:R-:W-:Y:S01]  /*2740*/  MOV R6, R28 ;  /* 0x0000001c00067202 */ /* 0x000fe20000000f00 */
[----:B------:R-:W-:Y:S02]  /*2750*/  IMAD.MOV.U32 R7, RZ, RZ, R29 ;  /* 0x000000ffff077224 */ /* 0x000fe400078e001d */
[----:B------:R-:W-:Y:S05]  /*2760*/  RET.REL.NODEC R4 `(_Z15gpu_init_arraysiiPfS_) ;  /* 0xffffffd804247950 */ /* 0x000fea0003c3ffff */
.L_x_57:
        /* <DEDUP_REMOVED lines=9> */
.L_x_58:


//--------------------- .nv.shared.reserved.0     --------------------------
	.section	.nv.shared.reserved.0,"aw",@nobits
	.weak		__nv_reservedSMEM_offset_0_alias
	.size		__nv_reservedSMEM_offset_0_alias, 0, 64
	.other		__nv_reservedSMEM_offset_0_alias,@"STO_CUDA_RESERVED_SHARED STV_DEFAULT"
__nv_reservedSMEM_offset_0_alias:
	.zero		0
	.zero		64


//--------------------- .nv.constant0._Z12gpu_backpropxiPKxS0_PKfPfS3_S2_ --------------------------
	.section	.nv.constant0._Z12gpu_backpropxiPKxS0_PKfPfS3_S2_,"a",@progbits
	.sectionflags	@""
	.align	4
.nv.constant0._Z12gpu_backpropxiPKxS0_PKfPfS3_S2_:
	.zero		960


//--------------------- .nv.constant0._Z16gpu_compute_lossxiPKxS0_PKfS2_S2_Pf --------------------------
	.section	.nv.constant0._Z16gpu_compute_lossxiPKxS0_PKfS2_S2_Pf,"a",@progbits
	.sectionflags	@""
	.align	4
.nv.constant0._Z16gpu_compute_lossxiPKxS0_PKfS2_S2_Pf:
	.zero		960


//--------------------- .nv.constant0._Z15gpu_init_arraysiiPfS_ --------------------------
	.section	.nv.constant0._Z15gpu_init_arraysiiPfS_,"a",@progbits
	.sectionflags	@""
	.align	4
.nv.constant0._Z15gpu_init_arraysiiPfS_:
	.zero		920


//--------------------- SYMBOLS --------------------------

	.type		.nv.reservedSmem.offset0,@object
	.size		.nv.reservedSmem.offset0,0x4
